//
// Generated by NVIDIA NVVM Compiler
//
// Compiler Build ID: CL-36424714
// Cuda compilation tools, release 13.0, V13.0.88
// Based on NVVM 20.0.0
//

.version 9.0
.target sm_100
.address_size 64

	// .globl	_Z15apply_bias_reluIfEvPT_P13NeuralNetworkIS0_E
// _ZZ20compute_output_layerIfEvP13NeuralNetworkIT_EPKS1_PS1_E8s_hidden has been demoted
// _ZZ17normalize_softmaxIfEvPT_E8s_output has been demoted
// _ZZ17normalize_softmaxIfEvPT_E3sum has been demoted
// _ZZ16compute_d_hiddenIfEvP13NeuralNetworkIT_EPKS1_S5_PS1_E8s_output has been demoted
// _ZZ20compute_hidden_layerIfEvP13NeuralNetworkIT_EPKS1_PS1_E7s_input has been demoted

.visible .entry _Z15apply_bias_reluIfEvPT_P13NeuralNetworkIS0_E(
	.param .u64 .ptr .align 1 _Z15apply_bias_reluIfEvPT_P13NeuralNetworkIS0_E_param_0,
	.param .u64 .ptr .align 1 _Z15apply_bias_reluIfEvPT_P13NeuralNetworkIS0_E_param_1
)
{
	.reg .pred 	%p<5>;
	.reg .b32 	%r<3>;
	.reg .b32 	%f<5>;
	.reg .b64 	%rd<10>;

	ld.param.u64 	%rd1, [_Z15apply_bias_reluIfEvPT_P13NeuralNetworkIS0_E_param_0];
	ld.param.u64 	%rd2, [_Z15apply_bias_reluIfEvPT_P13NeuralNetworkIS0_E_param_1];
	mov.u32 	%r1, %tid.x;
	mov.u32 	%r2, %ctaid.y;
	setp.gt.u32 	%p1, %r1, 127;
	setp.ne.s32 	%p2, %r2, 0;
	or.pred  	%p3, %p1, %p2;
	@%p3 bra 	$L__BB0_2;
	cvta.to.global.u64 	%rd3, %rd2;
	cvta.to.global.u64 	%rd4, %rd1;
	ld.global.u64 	%rd5, [%rd3+16];
	cvta.to.global.u64 	%rd6, %rd5;
	mul.wide.u32 	%rd7, %r1, 4;
	add.s64 	%rd8, %rd6, %rd7;
	ld.global.f32 	%f1, [%rd8];
	add.s64 	%rd9, %rd4, %rd7;
	ld.global.f32 	%f2, [%rd9];
	add.f32 	%f3, %f1, %f2;
	setp.lt.f32 	%p4, %f3, 0f00000000;
	selp.f32 	%f4, 0f00000000, %f3, %p4;
	st.global.f32 	[%rd9], %f4;
$L__BB0_2:
	ret;

}
	// .globl	_Z20compute_output_layerIfEvP13NeuralNetworkIT_EPKS1_PS1_
.visible .entry _Z20compute_output_layerIfEvP13NeuralNetworkIT_EPKS1_PS1_(
	.param .u64 .ptr .align 1 _Z20compute_output_layerIfEvP13NeuralNetworkIT_EPKS1_PS1__param_0,
	.param .u64 .ptr .align 1 _Z20compute_output_layerIfEvP13NeuralNetworkIT_EPKS1_PS1__param_1,
	.param .u64 .ptr .align 1 _Z20compute_output_layerIfEvP13NeuralNetworkIT_EPKS1_PS1__param_2
)
{
	.reg .pred 	%p<6>;
	.reg .b32 	%r<27>;
	.reg .b32 	%f<65>;
	.reg .b64 	%rd<20>;
	// demoted variable
	.shared .align 4 .b8 _ZZ20compute_output_layerIfEvP13NeuralNetworkIT_EPKS1_PS1_E8s_hidden[512];
	ld.param.u64 	%rd2, [_Z20compute_output_layerIfEvP13NeuralNetworkIT_EPKS1_PS1__param_0];
	ld.param.u64 	%rd3, [_Z20compute_output_layerIfEvP13NeuralNetworkIT_EPKS1_PS1__param_1];
	ld.param.u64 	%rd4, [_Z20compute_output_layerIfEvP13NeuralNetworkIT_EPKS1_PS1__param_2];
	mov.u32 	%r1, %tid.x;
	mov.u32 	%r9, %ctaid.x;
	mov.u32 	%r10, %ntid.x;
	mad.lo.s32 	%r2, %r9, %r10, %r1;
	mov.u32 	%r3, %ctaid.y;
	setp.gt.u32 	%p1, %r1, 127;
	@%p1 bra 	$L__BB1_2;
	cvta.to.global.u64 	%rd5, %rd3;
	shl.b32 	%r11, %r3, 7;
	add.s32 	%r12, %r11, %r1;
	mul.wide.u32 	%rd6, %r12, 4;
	add.s64 	%rd7, %rd5, %rd6;
	ld.global.f32 	%f4, [%rd7];
	shl.b32 	%r13, %r1, 2;
	mov.u32 	%r14, _ZZ20compute_output_layerIfEvP13NeuralNetworkIT_EPKS1_PS1_E8s_hidden;
	add.s32 	%r15, %r14, %r13;
	st.shared.f32 	[%r15], %f4;
$L__BB1_2:
	bar.sync 	0;
	setp.gt.s32 	%p2, %r2, 9;
	mov.u32 	%r16, %nctaid.y;
	setp.ge.u32 	%p3, %r3, %r16;
	or.pred  	%p4, %p2, %p3;
	@%p4 bra 	$L__BB1_6;
	cvta.to.global.u64 	%rd8, %rd2;
	ld.global.u64 	%rd9, [%rd8+24];
	cvta.to.global.u64 	%rd10, %rd9;
	mul.wide.s32 	%rd11, %r2, 4;
	add.s64 	%rd12, %rd10, %rd11;
	ld.global.f32 	%f64, [%rd12];
	ld.global.u64 	%rd13, [%rd8+8];
	cvta.to.global.u64 	%rd14, %rd13;
	shl.b32 	%r25, %r2, 7;
	add.s64 	%rd1, %rd14, 32;
	mov.b32 	%r26, 32;
	mov.u32 	%r20, _ZZ20compute_output_layerIfEvP13NeuralNetworkIT_EPKS1_PS1_E8s_hidden;
$L__BB1_4:
	mul.wide.s32 	%rd15, %r25, 4;
	add.s64 	%rd16, %rd1, %rd15;
	ld.global.f32 	%f5, [%rd16+-32];
	add.s32 	%r21, %r20, %r26;
	ld.shared.f32 	%f6, [%r21+-32];
	fma.rn.f32 	%f7, %f5, %f6, %f64;
	ld.global.f32 	%f8, [%rd16+-28];
	ld.shared.f32 	%f9, [%r21+-28];
	fma.rn.f32 	%f10, %f8, %f9, %f7;
	ld.global.f32 	%f11, [%rd16+-24];
	ld.shared.f32 	%f12, [%r21+-24];
	fma.rn.f32 	%f13, %f11, %f12, %f10;
	ld.global.f32 	%f14, [%rd16+-20];
	ld.shared.f32 	%f15, [%r21+-20];
	fma.rn.f32 	%f16, %f14, %f15, %f13;
	ld.global.f32 	%f17, [%rd16+-16];
	ld.shared.f32 	%f18, [%r21+-16];
	fma.rn.f32 	%f19, %f17, %f18, %f16;
	ld.global.f32 	%f20, [%rd16+-12];
	ld.shared.f32 	%f21, [%r21+-12];
	fma.rn.f32 	%f22, %f20, %f21, %f19;
	ld.global.f32 	%f23, [%rd16+-8];
	ld.shared.f32 	%f24, [%r21+-8];
	fma.rn.f32 	%f25, %f23, %f24, %f22;
	ld.global.f32 	%f26, [%rd16+-4];
	ld.shared.f32 	%f27, [%r21+-4];
	fma.rn.f32 	%f28, %f26, %f27, %f25;
	ld.global.f32 	%f29, [%rd16];
	ld.shared.f32 	%f30, [%r21];
	fma.rn.f32 	%f31, %f29, %f30, %f28;
	ld.global.f32 	%f32, [%rd16+4];
	ld.shared.f32 	%f33, [%r21+4];
	fma.rn.f32 	%f34, %f32, %f33, %f31;
	ld.global.f32 	%f35, [%rd16+8];
	ld.shared.f32 	%f36, [%r21+8];
	fma.rn.f32 	%f37, %f35, %f36, %f34;
	ld.global.f32 	%f38, [%rd16+12];
	ld.shared.f32 	%f39, [%r21+12];
	fma.rn.f32 	%f40, %f38, %f39, %f37;
	ld.global.f32 	%f41, [%rd16+16];
	ld.shared.f32 	%f42, [%r21+16];
	fma.rn.f32 	%f43, %f41, %f42, %f40;
	ld.global.f32 	%f44, [%rd16+20];
	ld.shared.f32 	%f45, [%r21+20];
	fma.rn.f32 	%f46, %f44, %f45, %f43;
	ld.global.f32 	%f47, [%rd16+24];
	ld.shared.f32 	%f48, [%r21+24];
	fma.rn.f32 	%f49, %f47, %f48, %f46;
	ld.global.f32 	%f50, [%rd16+28];
	ld.shared.f32 	%f51, [%r21+28];
	fma.rn.f32 	%f64, %f50, %f51, %f49;
	add.s32 	%r26, %r26, 64;
	add.s32 	%r25, %r25, 16;
	setp.ne.s32 	%p5, %r26, 544;
	@%p5 bra 	$L__BB1_4;
	fma.rn.f32 	%f52, %f64, 0f3BBB989D, 0f3F000000;
	cvt.sat.f32.f32 	%f53, %f52;
	mov.f32 	%f54, 0f4B400001;
	mov.f32 	%f55, 0f437C0000;
	fma.rm.f32 	%f56, %f53, %f55, %f54;
	add.f32 	%f57, %f56, 0fCB40007F;
	neg.f32 	%f58, %f57;
	fma.rn.f32 	%f59, %f64, 0f3FB8AA3B, %f58;
	fma.rn.f32 	%f60, %f64, 0f32A57060, %f59;
	mov.b32 	%r22, %f56;
	shl.b32 	%r23, %r22, 23;
	mov.b32 	%f61, %r23;
	ex2.approx.ftz.f32 	%f62, %f60;
	mul.f32 	%f63, %f62, %f61;
	mad.lo.s32 	%r24, %r3, 10, %r2;
	cvta.to.global.u64 	%rd17, %rd4;
	mul.wide.s32 	%rd18, %r24, 4;
	add.s64 	%rd19, %rd17, %rd18;
	st.global.f32 	[%rd19], %f63;
$L__BB1_6:
	ret;

}
	// .globl	_Z17normalize_softmaxIfEvPT_
.visible .entry _Z17normalize_softmaxIfEvPT_(
	.param .u64 .ptr .align 1 _Z17normalize_softmaxIfEvPT__param_0
)
{
	.reg .pred 	%p<4>;
	.reg .b32 	%r<8>;
	.reg .b32 	%f<25>;
	.reg .b64 	%rd<5>;
	// demoted variable
	.shared .align 4 .b8 _ZZ17normalize_softmaxIfEvPT_E8s_output[40];
	// demoted variable
	.shared .align 4 .f32 _ZZ17normalize_softmaxIfEvPT_E3sum;
	ld.param.u64 	%rd2, [_Z17normalize_softmaxIfEvPT__param_0];
	cvta.to.global.u64 	%rd3, %rd2;
	mov.u32 	%r1, %tid.x;
	mov.u32 	%r2, %ctaid.y;
	setp.gt.u32 	%p1, %r1, 9;
	mad.lo.s32 	%r3, %r2, 10, %r1;
	mul.wide.u32 	%rd4, %r3, 4;
	add.s64 	%rd1, %rd3, %rd4;
	@%p1 bra 	$L__BB2_2;
	ld.global.f32 	%f1, [%rd1];
	shl.b32 	%r4, %r1, 2;
	mov.u32 	%r5, _ZZ17normalize_softmaxIfEvPT_E8s_output;
	add.s32 	%r6, %r5, %r4;
	st.shared.f32 	[%r6], %f1;
$L__BB2_2:
	bar.sync 	0;
	mov.u32 	%r7, %nctaid.y;
	setp.ge.u32 	%p2, %r2, %r7;
	@%p2 bra 	$L__BB2_6;
	setp.ne.s32 	%p3, %r1, 0;
	@%p3 bra 	$L__BB2_5;
	ld.shared.f32 	%f2, [_ZZ17normalize_softmaxIfEvPT_E8s_output];
	add.f32 	%f3, %f2, 0f00000000;
	ld.shared.f32 	%f4, [_ZZ17normalize_softmaxIfEvPT_E8s_output+4];
	add.f32 	%f5, %f4, %f3;
	ld.shared.f32 	%f6, [_ZZ17normalize_softmaxIfEvPT_E8s_output+8];
	add.f32 	%f7, %f6, %f5;
	ld.shared.f32 	%f8, [_ZZ17normalize_softmaxIfEvPT_E8s_output+12];
	add.f32 	%f9, %f8, %f7;
	ld.shared.f32 	%f10, [_ZZ17normalize_softmaxIfEvPT_E8s_output+16];
	add.f32 	%f11, %f10, %f9;
	ld.shared.f32 	%f12, [_ZZ17normalize_softmaxIfEvPT_E8s_output+20];
	add.f32 	%f13, %f12, %f11;
	ld.shared.f32 	%f14, [_ZZ17normalize_softmaxIfEvPT_E8s_output+24];
	add.f32 	%f15, %f14, %f13;
	ld.shared.f32 	%f16, [_ZZ17normalize_softmaxIfEvPT_E8s_output+28];
	add.f32 	%f17, %f16, %f15;
	ld.shared.f32 	%f18, [_ZZ17normalize_softmaxIfEvPT_E8s_output+32];
	add.f32 	%f19, %f18, %f17;
	ld.shared.f32 	%f20, [_ZZ17normalize_softmaxIfEvPT_E8s_output+36];
	add.f32 	%f21, %f20, %f19;
	st.shared.f32 	[_ZZ17normalize_softmaxIfEvPT_E3sum], %f21;
$L__BB2_5:
	bar.sync 	0;
	ld.global.f32 	%f22, [%rd1];
	ld.shared.f32 	%f23, [_ZZ17normalize_softmaxIfEvPT_E3sum];
	div.rn.f32 	%f24, %f22, %f23;
	st.global.f32 	[%rd1], %f24;
$L__BB2_6:
	ret;

}
	// .globl	_Z16compute_d_outputIfEvPKT_S2_PS0_
.visible .entry _Z16compute_d_outputIfEvPKT_S2_PS0_(
	.param .u64 .ptr .align 1 _Z16compute_d_outputIfEvPKT_S2_PS0__param_0,
	.param .u64 .ptr .align 1 _Z16compute_d_outputIfEvPKT_S2_PS0__param_1,
	.param .u64 .ptr .align 1 _Z16compute_d_outputIfEvPKT_S2_PS0__param_2
)
{
	.reg .pred 	%p<4>;
	.reg .b32 	%r<6>;
	.reg .b32 	%f<4>;
	.reg .b64 	%rd<11>;

	ld.param.u64 	%rd1, [_Z16compute_d_outputIfEvPKT_S2_PS0__param_0];
	ld.param.u64 	%rd2, [_Z16compute_d_outputIfEvPKT_S2_PS0__param_1];
	ld.param.u64 	%rd3, [_Z16compute_d_outputIfEvPKT_S2_PS0__param_2];
	mov.u32 	%r2, %tid.x;
	mov.u32 	%r3, %ctaid.x;
	mov.u32 	%r4, %ntid.x;
	mad.lo.s32 	%r1, %r3, %r4, %r2;
	mov.u32 	%r5, %ctaid.y;
	setp.gt.s32 	%p1, %r1, 9;
	setp.ne.s32 	%p2, %r5, 0;
	or.pred  	%p3, %p2, %p1;
	@%p3 bra 	$L__BB3_2;
	cvta.to.global.u64 	%rd4, %rd1;
	cvta.to.global.u64 	%rd5, %rd2;
	cvta.to.global.u64 	%rd6, %rd3;
	mul.wide.s32 	%rd7, %r1, 4;
	add.s64 	%rd8, %rd4, %rd7;
	ld.global.f32 	%f1, [%rd8];
	add.s64 	%rd9, %rd5, %rd7;
	ld.global.f32 	%f2, [%rd9];
	sub.f32 	%f3, %f1, %f2;
	add.s64 	%rd10, %rd6, %rd7;
	st.global.f32 	[%rd10], %f3;
$L__BB3_2:
	ret;

}
	// .globl	_Z16compute_d_hiddenIfEvP13NeuralNetworkIT_EPKS1_S5_PS1_
.visible .entry _Z16compute_d_hiddenIfEvP13NeuralNetworkIT_EPKS1_S5_PS1_(
	.param .u64 .ptr .align 1 _Z16compute_d_hiddenIfEvP13NeuralNetworkIT_EPKS1_S5_PS1__param_0,
	.param .u64 .ptr .align 1 _Z16compute_d_hiddenIfEvP13NeuralNetworkIT_EPKS1_S5_PS1__param_1,
	.param .u64 .ptr .align 1 _Z16compute_d_hiddenIfEvP13NeuralNetworkIT_EPKS1_S5_PS1__param_2,
	.param .u64 .ptr .align 1 _Z16compute_d_hiddenIfEvP13NeuralNetworkIT_EPKS1_S5_PS1__param_3
)
{
	.reg .pred 	%p<6>;
	.reg .b32 	%r<10>;
	.reg .b32 	%f<34>;
	.reg .b64 	%rd<17>;
	// demoted variable
	.shared .align 4 .b8 _ZZ16compute_d_hiddenIfEvP13NeuralNetworkIT_EPKS1_S5_PS1_E8s_output[40];
	ld.param.u64 	%rd1, [_Z16compute_d_hiddenIfEvP13NeuralNetworkIT_EPKS1_S5_PS1__param_0];
	ld.param.u64 	%rd2, [_Z16compute_d_hiddenIfEvP13NeuralNetworkIT_EPKS1_S5_PS1__param_1];
	ld.param.u64 	%rd3, [_Z16compute_d_hiddenIfEvP13NeuralNetworkIT_EPKS1_S5_PS1__param_2];
	ld.param.u64 	%rd4, [_Z16compute_d_hiddenIfEvP13NeuralNetworkIT_EPKS1_S5_PS1__param_3];
	mov.u32 	%r1, %tid.x;
	mov.u32 	%r4, %ctaid.x;
	mov.u32 	%r5, %ntid.x;
	mad.lo.s32 	%r2, %r4, %r5, %r1;
	mov.u32 	%r3, %ctaid.y;
	setp.gt.u32 	%p1, %r1, 9;
	@%p1 bra 	$L__BB4_2;
	cvta.to.global.u64 	%rd5, %rd2;
	mad.lo.s32 	%r6, %r3, 10, %r1;
	mul.wide.u32 	%rd6, %r6, 4;
	add.s64 	%rd7, %rd5, %rd6;
	ld.global.f32 	%f1, [%rd7];
	shl.b32 	%r7, %r1, 2;
	mov.u32 	%r8, _ZZ16compute_d_hiddenIfEvP13NeuralNetworkIT_EPKS1_S5_PS1_E8s_output;
	add.s32 	%r9, %r8, %r7;
	st.shared.f32 	[%r9], %f1;
$L__BB4_2:
	bar.sync 	0;
	setp.gt.s32 	%p2, %r2, 127;
	setp.ne.s32 	%p3, %r3, 0;
	or.pred  	%p4, %p3, %p2;
	@%p4 bra 	$L__BB4_4;
	cvta.to.global.u64 	%rd8, %rd1;
	ld.global.u64 	%rd9, [%rd8+8];
	cvta.to.global.u64 	%rd10, %rd9;
	mul.wide.s32 	%rd11, %r2, 4;
	add.s64 	%rd12, %rd10, %rd11;
	ld.global.f32 	%f2, [%rd12];
	ld.shared.f32 	%f3, [_ZZ16compute_d_hiddenIfEvP13NeuralNetworkIT_EPKS1_S5_PS1_E8s_output];
	fma.rn.f32 	%f4, %f2, %f3, 0f00000000;
	ld.global.f32 	%f5, [%rd12+512];
	ld.shared.f32 	%f6, [_ZZ16compute_d_hiddenIfEvP13NeuralNetworkIT_EPKS1_S5_PS1_E8s_output+4];
	fma.rn.f32 	%f7, %f5, %f6, %f4;
	ld.global.f32 	%f8, [%rd12+1024];
	ld.shared.f32 	%f9, [_ZZ16compute_d_hiddenIfEvP13NeuralNetworkIT_EPKS1_S5_PS1_E8s_output+8];
	fma.rn.f32 	%f10, %f8, %f9, %f7;
	ld.global.f32 	%f11, [%rd12+1536];
	ld.shared.f32 	%f12, [_ZZ16compute_d_hiddenIfEvP13NeuralNetworkIT_EPKS1_S5_PS1_E8s_output+12];
	fma.rn.f32 	%f13, %f11, %f12, %f10;
	ld.global.f32 	%f14, [%rd12+2048];
	ld.shared.f32 	%f15, [_ZZ16compute_d_hiddenIfEvP13NeuralNetworkIT_EPKS1_S5_PS1_E8s_output+16];
	fma.rn.f32 	%f16, %f14, %f15, %f13;
	ld.global.f32 	%f17, [%rd12+2560];
	ld.shared.f32 	%f18, [_ZZ16compute_d_hiddenIfEvP13NeuralNetworkIT_EPKS1_S5_PS1_E8s_output+20];
	fma.rn.f32 	%f19, %f17, %f18, %f16;
	ld.global.f32 	%f20, [%rd12+3072];
	ld.shared.f32 	%f21, [_ZZ16compute_d_hiddenIfEvP13NeuralNetworkIT_EPKS1_S5_PS1_E8s_output+24];
	fma.rn.f32 	%f22, %f20, %f21, %f19;
	ld.global.f32 	%f23, [%rd12+3584];
	ld.shared.f32 	%f24, [_ZZ16compute_d_hiddenIfEvP13NeuralNetworkIT_EPKS1_S5_PS1_E8s_output+28];
	fma.rn.f32 	%f25, %f23, %f24, %f22;
	ld.global.f32 	%f26, [%rd12+4096];
	ld.shared.f32 	%f27, [_ZZ16compute_d_hiddenIfEvP13NeuralNetworkIT_EPKS1_S5_PS1_E8s_output+32];
	fma.rn.f32 	%f28, %f26, %f27, %f25;
	ld.global.f32 	%f29, [%rd12+4608];
	ld.shared.f32 	%f30, [_ZZ16compute_d_hiddenIfEvP13NeuralNetworkIT_EPKS1_S5_PS1_E8s_output+36];
	fma.rn.f32 	%f31, %f29, %f30, %f28;
	cvta.to.global.u64 	%rd13, %rd3;
	add.s64 	%rd14, %rd13, %rd11;
	ld.global.f32 	%f32, [%rd14];
	setp.gt.f32 	%p5, %f32, 0f00000000;
	selp.f32 	%f33, %f31, 0f00000000, %p5;
	cvta.to.global.u64 	%rd15, %rd4;
	add.s64 	%rd16, %rd15, %rd11;
	st.global.f32 	[%rd16], %f33;
$L__BB4_4:
	ret;

}
	// .globl	_Z21update_output_weightsIfEvP13NeuralNetworkIT_EPKS1_S5_
.visible .entry _Z21update_output_weightsIfEvP13NeuralNetworkIT_EPKS1_S5_(
	.param .u64 .ptr .align 1 _Z21update_output_weightsIfEvP13NeuralNetworkIT_EPKS1_S5__param_0,
	.param .u64 .ptr .align 1 _Z21update_output_weightsIfEvP13NeuralNetworkIT_EPKS1_S5__param_1,
	.param .u64 .ptr .align 1 _Z21update_output_weightsIfEvP13NeuralNetworkIT_EPKS1_S5__param_2
)
{
	.reg .pred 	%p<9>;
	.reg .b32 	%r<9>;
	.reg .b32 	%f<8>;
	.reg .b64 	%rd<19>;
	.reg .b64 	%fd<7>;

	ld.param.u64 	%rd4, [_Z21update_output_weightsIfEvP13NeuralNetworkIT_EPKS1_S5__param_0];
	ld.param.u64 	%rd5, [_Z21update_output_weightsIfEvP13NeuralNetworkIT_EPKS1_S5__param_1];
	ld.param.u64 	%rd3, [_Z21update_output_weightsIfEvP13NeuralNetworkIT_EPKS1_S5__param_2];
	cvta.to.global.u64 	%rd1, %rd5;
	cvta.to.global.u64 	%rd2, %rd4;
	mov.u32 	%r1, %ctaid.x;
	mov.u32 	%r4, %tid.x;
	mov.u32 	%r3, %ctaid.y;
	setp.gt.u32 	%p1, %r1, 9;
	setp.gt.u32 	%p2, %r4, 127;
	or.pred  	%p3, %p1, %p2;
	setp.ne.s32 	%p4, %r3, 0;
	or.pred  	%p5, %p4, %p3;
	@%p5 bra 	$L__BB5_2;
	cvta.to.global.u64 	%rd6, %rd3;
	shl.b32 	%r5, %r1, 7;
	add.s32 	%r6, %r5, %r4;
	ld.global.u64 	%rd7, [%rd2+8];
	mul.wide.u32 	%rd8, %r6, 4;
	add.s64 	%rd9, %rd7, %rd8;
	mul.wide.u32 	%rd10, %r1, 4;
	add.s64 	%rd11, %rd1, %rd10;
	ld.global.f32 	%f1, [%rd11];
	cvt.f64.f32 	%fd1, %f1;
	mul.f64 	%fd2, %fd1, 0dBF847AE147AE147B;
	mul.wide.u32 	%rd12, %r4, 4;
	add.s64 	%rd13, %rd6, %rd12;
	ld.global.f32 	%f2, [%rd13];
	cvt.f64.f32 	%fd3, %f2;
	mul.f64 	%fd4, %fd2, %fd3;
	cvt.rn.f32.f64 	%f3, %fd4;
	atom.add.f32 	%f4, [%rd9], %f3;
$L__BB5_2:
	setp.gt.u32 	%p6, %r1, 9;
	or.b32  	%r7, %r3, %r4;
	setp.ne.s32 	%p7, %r7, 0;
	or.pred  	%p8, %p6, %p7;
	@%p8 bra 	$L__BB5_4;
	ld.global.u64 	%rd14, [%rd2+24];
	mul.wide.u32 	%rd15, %r1, 4;
	add.s64 	%rd16, %rd14, %rd15;
	mad.lo.s32 	%r8, %r3, 10, %r1;
	mul.wide.u32 	%rd17, %r8, 4;
	add.s64 	%rd18, %rd1, %rd17;
	ld.global.f32 	%f5, [%rd18];
	cvt.f64.f32 	%fd5, %f5;
	mul.f64 	%fd6, %fd5, 0dBF847AE147AE147B;
	cvt.rn.f32.f64 	%f6, %fd6;
	atom.add.f32 	%f7, [%rd16], %f6;
$L__BB5_4:
	ret;

}
	// .globl	_Z21update_hidden_weightsIfEvP13NeuralNetworkIT_EPKS1_S5_
.visible .entry _Z21update_hidden_weightsIfEvP13NeuralNetworkIT_EPKS1_S5_(
	.param .u64 .ptr .align 1 _Z21update_hidden_weightsIfEvP13NeuralNetworkIT_EPKS1_S5__param_0,
	.param .u64 .ptr .align 1 _Z21update_hidden_weightsIfEvP13NeuralNetworkIT_EPKS1_S5__param_1,
	.param .u64 .ptr .align 1 _Z21update_hidden_weightsIfEvP13NeuralNetworkIT_EPKS1_S5__param_2
)
{
	.reg .pred 	%p<9>;
	.reg .b32 	%r<7>;
	.reg .b32 	%f<8>;
	.reg .b64 	%rd<17>;
	.reg .b64 	%fd<7>;

	ld.param.u64 	%rd4, [_Z21update_hidden_weightsIfEvP13NeuralNetworkIT_EPKS1_S5__param_0];
	ld.param.u64 	%rd5, [_Z21update_hidden_weightsIfEvP13NeuralNetworkIT_EPKS1_S5__param_1];
	ld.param.u64 	%rd3, [_Z21update_hidden_weightsIfEvP13NeuralNetworkIT_EPKS1_S5__param_2];
	cvta.to.global.u64 	%rd6, %rd5;
	cvta.to.global.u64 	%rd1, %rd4;
	mov.u32 	%r1, %ctaid.x;
	mov.u32 	%r4, %tid.x;
	mov.u32 	%r3, %ctaid.y;
	setp.gt.u32 	%p1, %r1, 127;
	setp.gt.u32 	%p2, %r4, 783;
	or.pred  	%p3, %p1, %p2;
	setp.ne.s32 	%p4, %r3, 0;
	mul.wide.u32 	%rd7, %r1, 4;
	add.s64 	%rd2, %rd6, %rd7;
	or.pred  	%p5, %p4, %p3;
	@%p5 bra 	$L__BB6_2;
	cvta.to.global.u64 	%rd8, %rd3;
	mad.lo.s32 	%r5, %r1, 784, %r4;
	ld.global.u64 	%rd9, [%rd1];
	mul.wide.u32 	%rd10, %r5, 4;
	add.s64 	%rd11, %rd9, %rd10;
	ld.global.f32 	%f1, [%rd2];
	cvt.f64.f32 	%fd1, %f1;
	mul.f64 	%fd2, %fd1, 0dBF847AE147AE147B;
	mul.wide.u32 	%rd12, %r4, 4;
	add.s64 	%rd13, %rd8, %rd12;
	ld.global.f32 	%f2, [%rd13];
	cvt.f64.f32 	%fd3, %f2;
	mul.f64 	%fd4, %fd2, %fd3;
	cvt.rn.f32.f64 	%f3, %fd4;
	atom.add.f32 	%f4, [%rd11], %f3;
$L__BB6_2:
	setp.gt.u32 	%p6, %r1, 127;
	or.b32  	%r6, %r3, %r4;
	setp.ne.s32 	%p7, %r6, 0;
	or.pred  	%p8, %p6, %p7;
	@%p8 bra 	$L__BB6_4;
	ld.global.u64 	%rd14, [%rd1+16];
	add.s64 	%rd16, %rd14, %rd7;
	ld.global.f32 	%f5, [%rd2];
	cvt.f64.f32 	%fd5, %f5;
	mul.f64 	%fd6, %fd5, 0dBF847AE147AE147B;
	cvt.rn.f32.f64 	%f6, %fd6;
	atom.add.f32 	%f7, [%rd16], %f6;
$L__BB6_4:
	ret;

}
	// .globl	_Z20compute_hidden_layerIfEvP13NeuralNetworkIT_EPKS1_PS1_
.visible .entry _Z20compute_hidden_layerIfEvP13NeuralNetworkIT_EPKS1_PS1_(
	.param .u64 .ptr .align 1 _Z20compute_hidden_layerIfEvP13NeuralNetworkIT_EPKS1_PS1__param_0,
	.param .u64 .ptr .align 1 _Z20compute_hidden_layerIfEvP13NeuralNetworkIT_EPKS1_PS1__param_1,
	.param .u64 .ptr .align 1 _Z20compute_hidden_layerIfEvP13NeuralNetworkIT_EPKS1_PS1__param_2
)
{
	.reg .pred 	%p<6>;
	.reg .b32 	%r<25>;
	.reg .b32 	%f<54>;
	.reg .b64 	%rd<20>;
	// demoted variable
	.shared .align 4 .b8 _ZZ20compute_hidden_layerIfEvP13NeuralNetworkIT_EPKS1_PS1_E7s_input[3136];
	ld.param.u64 	%rd2, [_Z20compute_hidden_layerIfEvP13NeuralNetworkIT_EPKS1_PS1__param_0];
	ld.param.u64 	%rd3, [_Z20compute_hidden_layerIfEvP13NeuralNetworkIT_EPKS1_PS1__param_1];
	ld.param.u64 	%rd4, [_Z20compute_hidden_layerIfEvP13NeuralNetworkIT_EPKS1_PS1__param_2];
	mov.u32 	%r1, %tid.x;
	mov.u32 	%r9, %ctaid.x;
	mov.u32 	%r10, %ntid.x;
	mad.lo.s32 	%r2, %r9, %r10, %r1;
	mov.u32 	%r3, %ctaid.y;
	setp.gt.u32 	%p1, %r1, 783;
	@%p1 bra 	$L__BB7_2;
	cvta.to.global.u64 	%rd5, %rd3;
	mad.lo.s32 	%r11, %r3, 784, %r1;
	mul.wide.u32 	%rd6, %r11, 4;
	add.s64 	%rd7, %rd5, %rd6;
	ld.global.f32 	%f4, [%rd7];
	shl.b32 	%r12, %r1, 2;
	mov.u32 	%r13, _ZZ20compute_hidden_layerIfEvP13NeuralNetworkIT_EPKS1_PS1_E7s_input;
	add.s32 	%r14, %r13, %r12;
	st.shared.f32 	[%r14], %f4;
$L__BB7_2:
	bar.sync 	0;
	setp.gt.s32 	%p2, %r2, 127;
	mov.u32 	%r15, %nctaid.y;
	setp.ge.u32 	%p3, %r3, %r15;
	or.pred  	%p4, %p2, %p3;
	@%p4 bra 	$L__BB7_6;
	cvta.to.global.u64 	%rd8, %rd2;
	ld.global.u64 	%rd9, [%rd8+16];
	cvta.to.global.u64 	%rd10, %rd9;
	mul.wide.s32 	%rd11, %r2, 4;
	add.s64 	%rd12, %rd10, %rd11;
	ld.global.f32 	%f53, [%rd12];
	ld.global.u64 	%rd13, [%rd8];
	cvta.to.global.u64 	%rd14, %rd13;
	mul.lo.s32 	%r23, %r2, 784;
	add.s64 	%rd1, %rd14, 32;
	mov.b32 	%r24, 32;
	mov.u32 	%r19, _ZZ20compute_hidden_layerIfEvP13NeuralNetworkIT_EPKS1_PS1_E7s_input;
$L__BB7_4:
	mul.wide.s32 	%rd15, %r23, 4;
	add.s64 	%rd16, %rd1, %rd15;
	ld.global.f32 	%f5, [%rd16+-32];
	add.s32 	%r20, %r19, %r24;
	ld.shared.f32 	%f6, [%r20+-32];
	fma.rn.f32 	%f7, %f5, %f6, %f53;
	ld.global.f32 	%f8, [%rd16+-28];
	ld.shared.f32 	%f9, [%r20+-28];
	fma.rn.f32 	%f10, %f8, %f9, %f7;
	ld.global.f32 	%f11, [%rd16+-24];
	ld.shared.f32 	%f12, [%r20+-24];
	fma.rn.f32 	%f13, %f11, %f12, %f10;
	ld.global.f32 	%f14, [%rd16+-20];
	ld.shared.f32 	%f15, [%r20+-20];
	fma.rn.f32 	%f16, %f14, %f15, %f13;
	ld.global.f32 	%f17, [%rd16+-16];
	ld.shared.f32 	%f18, [%r20+-16];
	fma.rn.f32 	%f19, %f17, %f18, %f16;
	ld.global.f32 	%f20, [%rd16+-12];
	ld.shared.f32 	%f21, [%r20+-12];
	fma.rn.f32 	%f22, %f20, %f21, %f19;
	ld.global.f32 	%f23, [%rd16+-8];
	ld.shared.f32 	%f24, [%r20+-8];
	fma.rn.f32 	%f25, %f23, %f24, %f22;
	ld.global.f32 	%f26, [%rd16+-4];
	ld.shared.f32 	%f27, [%r20+-4];
	fma.rn.f32 	%f28, %f26, %f27, %f25;
	ld.global.f32 	%f29, [%rd16];
	ld.shared.f32 	%f30, [%r20];
	fma.rn.f32 	%f31, %f29, %f30, %f28;
	ld.global.f32 	%f32, [%rd16+4];
	ld.shared.f32 	%f33, [%r20+4];
	fma.rn.f32 	%f34, %f32, %f33, %f31;
	ld.global.f32 	%f35, [%rd16+8];
	ld.shared.f32 	%f36, [%r20+8];
	fma.rn.f32 	%f37, %f35, %f36, %f34;
	ld.global.f32 	%f38, [%rd16+12];
	ld.shared.f32 	%f39, [%r20+12];
	fma.rn.f32 	%f40, %f38, %f39, %f37;
	ld.global.f32 	%f41, [%rd16+16];
	ld.shared.f32 	%f42, [%r20+16];
	fma.rn.f32 	%f43, %f41, %f42, %f40;
	ld.global.f32 	%f44, [%rd16+20];
	ld.shared.f32 	%f45, [%r20+20];
	fma.rn.f32 	%f46, %f44, %f45, %f43;
	ld.global.f32 	%f47, [%rd16+24];
	ld.shared.f32 	%f48, [%r20+24];
	fma.rn.f32 	%f49, %f47, %f48, %f46;
	ld.global.f32 	%f50, [%rd16+28];
	ld.shared.f32 	%f51, [%r20+28];
	fma.rn.f32 	%f53, %f50, %f51, %f49;
	add.s32 	%r24, %r24, 64;
	add.s32 	%r23, %r23, 16;
	setp.ne.s32 	%p5, %r24, 3168;
	@%p5 bra 	$L__BB7_4;
	max.f32 	%f52, %f53, 0f00000000;
	shl.b32 	%r21, %r3, 7;
	add.s32 	%r22, %r21, %r2;
	cvta.to.global.u64 	%rd17, %rd4;
	mul.wide.s32 	%rd18, %r22, 4;
	add.s64 	%rd19, %rd17, %rd18;
	st.global.f32 	[%rd19], %f52;
$L__BB7_6:
	ret;

}


// ===== COMPILED SASS (sm_100) =====

	.target	sm_100

	.elftype	@"ET_EXEC"


//--------------------- .note.nv.tkinfo           --------------------------
	.section	.note.nv.tkinfo,"",@"SHT_NOTE"
	.sectionflags	@"SHF_NOTE_NV_TKINFO"
	.tkinfo
        /*0018*/ 	.word	0x00000002
        /*0030*/ 	.string	""
        /*0030*/ 	.string	"ptxas"
        /*0030*/ 	.string	"Cuda compilation tools, release 13.0, V13.0.88"
        /*0030*/ 	.string	"Build cuda_13.0.r13.0/compiler.36424714_0"
        /*0030*/ 	.string	"-arch sm_100 -m 64 "



//--------------------- .note.nv.cuinfo           --------------------------
	.section	.note.nv.cuinfo,"",@"SHT_NOTE"
	.sectionflags	@"SHF_NOTE_NV_CUINFO"
        /*0018*/ 	.short	0x0002
        /*001a*/ 	.short	0x0064
        /*001c*/ 	.short	0x0082
	.zero		2


//--------------------- .nv.info                  --------------------------
	.section	.nv.info,"",@"SHT_CUDA_INFO"
	.align	4


	//----- nvinfo : EIATTR_REGCOUNT
	.align		4
        /*0000*/ 	.byte	0x04, 0x2f
        /*0002*/ 	.short	(.L_1 - .L_0)
	.align		4
.L_0:
        /*0004*/ 	.word	index@(_Z15apply_bias_reluIfEvPT_P13NeuralNetworkIS0_E)
        /*0008*/ 	.word	0x0000000c


	//----- nvinfo : EIATTR_FRAME_SIZE
	.align		4
.L_1:
        /*000c*/ 	.byte	0x04, 0x11
        /*000e*/ 	.short	(.L_3 - .L_2)
	.align		4
.L_2:
        /*0010*/ 	.word	index@(_Z15apply_bias_reluIfEvPT_P13NeuralNetworkIS0_E)
        /*0014*/ 	.word	0x00000000


	//----- nvinfo : EIATTR_REGCOUNT
	.align		4
.L_3:
        /*0018*/ 	.byte	0x04, 0x2f
        /*001a*/ 	.short	(.L_5 - .L_4)
	.align		4
.L_4:
        /*001c*/ 	.word	index@(_Z20compute_output_layerIfEvP13NeuralNetworkIT_EPKS1_PS1_)
        /*0020*/ 	.word	0x00000020


	//----- nvinfo : EIATTR_FRAME_SIZE
	.align		4
.L_5:
        /*0024*/ 	.byte	0x04, 0x11
        /*0026*/ 	.short	(.L_7 - .L_6)
	.align		4
.L_6:
        /*0028*/ 	.word	index@(_Z20compute_output_layerIfEvP13NeuralNetworkIT_EPKS1_PS1_)
        /*002c*/ 	.word	0x00000000


	//----- nvinfo : EIATTR_REGCOUNT
	.align		4
.L_7:
        /*0030*/ 	.byte	0x04, 0x2f
        /*0032*/ 	.short	(.L_9 - .L_8)
	.align		4
.L_8:
        /*0034*/ 	.word	index@(_Z17normalize_softmaxIfEvPT_)
        /*0038*/ 	.word	0x00000012


	//----- nvinfo : EIATTR_FRAME_SIZE
	.align		4
.L_9:
        /*003c*/ 	.byte	0x04, 0x11
        /*003e*/ 	.short	(.L_11 - .L_10)
	.align		4
.L_10:
        /*0040*/ 	.word	index@($__internal_0_$__cuda_sm3x_div_rn_noftz_f32_slowpath)
        /*0044*/ 	.word	0x00000000


	//----- nvinfo : EIATTR_FRAME_SIZE
	.align		4
.L_11:
        /*0048*/ 	.byte	0x04, 0x11
        /*004a*/ 	.short	(.L_13 - .L_12)
	.align		4
.L_12:
        /*004c*/ 	.word	index@(_Z17normalize_softmaxIfEvPT_)
        /*0050*/ 	.word	0x00000000


	//----- nvinfo : EIATTR_REGCOUNT
	.align		4
.L_13:
        /*0054*/ 	.byte	0x04, 0x2f
        /*0056*/ 	.short	(.L_15 - .L_14)
	.align		4
.L_14:
        /*0058*/ 	.word	index@(_Z16compute_d_outputIfEvPKT_S2_PS0_)
        /*005c*/ 	.word	0x0000000c


	//----- nvinfo : EIATTR_FRAME_SIZE
	.align		4
.L_15:
        /*0060*/ 	.byte	0x04, 0x11
        /*0062*/ 	.short	(.L_17 - .L_16)
	.align		4
.L_16:
        /*0064*/ 	.word	index@(_Z16compute_d_outputIfEvPKT_S2_PS0_)
        /*0068*/ 	.word	0x00000000


	//----- nvinfo : EIATTR_REGCOUNT
	.align		4
.L_17:
        /*006c*/ 	.byte	0x04, 0x2f
        /*006e*/ 	.short	(.L_19 - .L_18)
	.align		4
.L_18:
        /*0070*/ 	.word	index@(_Z16compute_d_hiddenIfEvP13NeuralNetworkIT_EPKS1_S5_PS1_)
        /*0074*/ 	.word	0x0000001e


	//----- nvinfo : EIATTR_FRAME_SIZE
	.align		4
.L_19:
        /*0078*/ 	.byte	0x04, 0x11
        /*007a*/ 	.short	(.L_21 - .L_20)
	.align		4
.L_20:
        /*007c*/ 	.word	index@(_Z16compute_d_hiddenIfEvP13NeuralNetworkIT_EPKS1_S5_PS1_)
        /*0080*/ 	.word	0x00000000


	//----- nvinfo : EIATTR_REGCOUNT
	.align		4
.L_21:
        /*0084*/ 	.byte	0x04, 0x2f
        /*0086*/ 	.short	(.L_23 - .L_22)
	.align		4
.L_22:
        /*0088*/ 	.word	index@(_Z21update_output_weightsIfEvP13NeuralNetworkIT_EPKS1_S5_)
        /*008c*/ 	.word	0x00000012


	//----- nvinfo : EIATTR_FRAME_SIZE
	.align		4
.L_23:
        /*0090*/ 	.byte	0x04, 0x11
        /*0092*/ 	.short	(.L_25 - .L_24)
	.align		4
.L_24:
        /*0094*/ 	.word	index@(_Z21update_output_weightsIfEvP13NeuralNetworkIT_EPKS1_S5_)
        /*0098*/ 	.word	0x00000000


	//----- nvinfo : EIATTR_REGCOUNT
	.align		4
.L_25:
        /*009c*/ 	.byte	0x04, 0x2f
        /*009e*/ 	.short	(.L_27 - .L_26)
	.align		4
.L_26:
        /*00a0*/ 	.word	index@(_Z21update_hidden_weightsIfEvP13NeuralNetworkIT_EPKS1_S5_)
        /*00a4*/ 	.word	0x00000010


	//----- nvinfo : EIATTR_FRAME_SIZE
	.align		4
.L_27:
        /*00a8*/ 	.byte	0x04, 0x11
        /*00aa*/ 	.short	(.L_29 - .L_28)
	.align		4
.L_28:
        /*00ac*/ 	.word	index@(_Z21update_hidden_weightsIfEvP13NeuralNetworkIT_EPKS1_S5_)
        /*00b0*/ 	.word	0x00000000


	//----- nvinfo : EIATTR_REGCOUNT
	.align		4
.L_29:
        /*00b4*/ 	.byte	0x04, 0x2f
        /*00b6*/ 	.short	(.L_31 - .L_30)
	.align		4
.L_30:
        /*00b8*/ 	.word	index@(_Z20compute_hidden_layerIfEvP13NeuralNetworkIT_EPKS1_PS1_)
        /*00bc*/ 	.word	0x00000020


	//----- nvinfo : EIATTR_FRAME_SIZE
	.align		4
.L_31:
        /*00c0*/ 	.byte	0x04, 0x11
        /*00c2*/ 	.short	(.L_33 - .L_32)
	.align		4
.L_32:
        /*00c4*/ 	.word	index@(_Z20compute_hidden_layerIfEvP13NeuralNetworkIT_EPKS1_PS1_)
        /*00c8*/ 	.word	0x00000000


	//----- nvinfo : EIATTR_MIN_STACK_SIZE
	.align		4
.L_33:
        /*00cc*/ 	.byte	0x04, 0x12
        /*00ce*/ 	.short	(.L_35 - .L_34)
	.align		4
.L_34:
        /*00d0*/ 	.word	index@(_Z20compute_hidden_layerIfEvP13NeuralNetworkIT_EPKS1_PS1_)
        /*00d4*/ 	.word	0x00000000


	//----- nvinfo : EIATTR_MIN_STACK_SIZE
	.align		4
.L_35:
        /*00d8*/ 	.byte	0x04, 0x12
        /*00da*/ 	.short	(.L_37 - .L_36)
	.align		4
.L_36:
        /*00dc*/ 	.word	index@(_Z21update_hidden_weightsIfEvP13NeuralNetworkIT_EPKS1_S5_)
        /*00e0*/ 	.word	0x00000000


	//----- nvinfo : EIATTR_MIN_STACK_SIZE
	.align		4
.L_37:
        /*00e4*/ 	.byte	0x04, 0x12
        /*00e6*/ 	.short	(.L_39 - .L_38)
	.align		4
.L_38:
        /*00e8*/ 	.word	index@(_Z21update_output_weightsIfEvP13NeuralNetworkIT_EPKS1_S5_)
        /*00ec*/ 	.word	0x00000000


	//----- nvinfo : EIATTR_MIN_STACK_SIZE
	.align		4
.L_39:
        /*00f0*/ 	.byte	0x04, 0x12
        /*00f2*/ 	.short	(.L_41 - .L_40)
	.align		4
.L_40:
        /*00f4*/ 	.word	index@(_Z16compute_d_hiddenIfEvP13NeuralNetworkIT_EPKS1_S5_PS1_)
        /*00f8*/ 	.word	0x00000000


	//----- nvinfo : EIATTR_MIN_STACK_SIZE
	.align		4
.L_41:
        /*00fc*/ 	.byte	0x04, 0x12
        /*00fe*/ 	.short	(.L_43 - .L_42)
	.align		4
.L_42:
        /*0100*/ 	.word	index@(_Z16compute_d_outputIfEvPKT_S2_PS0_)
        /*0104*/ 	.word	0x00000000


	//----- nvinfo : EIATTR_MIN_STACK_SIZE
	.align		4
.L_43:
        /*0108*/ 	.byte	0x04, 0x12
        /*010a*/ 	.short	(.L_45 - .L_44)
	.align		4
.L_44:
        /*010c*/ 	.word	index@(_Z17normalize_softmaxIfEvPT_)
        /*0110*/ 	.word	0x00000000


	//----- nvinfo : EIATTR_MIN_STACK_SIZE
	.align		4
.L_45:
        /*0114*/ 	.byte	0x04, 0x12
        /*0116*/ 	.short	(.L_47 - .L_46)
	.align		4
.L_46:
        /*0118*/ 	.word	index@(_Z20compute_output_layerIfEvP13NeuralNetworkIT_EPKS1_PS1_)
        /*011c*/ 	.word	0x00000000


	//----- nvinfo : EIATTR_MIN_STACK_SIZE
	.align		4
.L_47:
        /*0120*/ 	.byte	0x04, 0x12
        /*0122*/ 	.short	(.L_49 - .L_48)
	.align		4
.L_48:
        /*0124*/ 	.word	index@(_Z15apply_bias_reluIfEvPT_P13NeuralNetworkIS0_E)
        /*0128*/ 	.word	0x00000000
.L_49:


//--------------------- .nv.compat                --------------------------
	.section	.nv.compat,"",@"SHT_CUDA_COMPAT_INFO"
	.align	4
        /*0000*/ 	.byte	0x02, 0x09, 0x00, 0x00, 0x02, 0x02, 0x01, 0x00, 0x02, 0x05, 0x05, 0x00, 0x03, 0x07, 0x01, 0x01
        /*0010*/ 	.byte	0x02, 0x03, 0x00, 0x00, 0x02, 0x06, 0x01, 0x00, 0x04, 0x0b, 0x08, 0x00, 0x01, 0x00, 0x00, 0x00
        /*0020*/ 	.byte	0x00, 0x00, 0x00, 0x00


//--------------------- .nv.info._Z20compute_hidden_layerIfEvP13NeuralNetworkIT_EPKS1_PS1_ --------------------------
	.section	.nv.info._Z20compute_hidden_layerIfEvP13NeuralNetworkIT_EPKS1_PS1_,"",@"SHT_CUDA_INFO"
	.sectionflags	@""
	.align	4


	//----- nvinfo : EIATTR_CUDA_API_VERSION
	.align		4
        /*0000*/ 	.byte	0x04, 0x37
        /*0002*/ 	.short	(.L_51 - .L_50)
.L_50:
        /*0004*/ 	.word	0x00000082


	//----- nvinfo : EIATTR_KPARAM_INFO
	.align		4
.L_51:
        /*0008*/ 	.byte	0x04, 0x17
        /*000a*/ 	.short	(.L_53 - .L_52)
.L_52:
        /*000c*/ 	.word	0x00000000
        /*0010*/ 	.short	0x0002
        /*0012*/ 	.short	0x0010
        /*0014*/ 	.byte	0x00, 0xf5, 0x21, 0x00


	//----- nvinfo : EIATTR_KPARAM_INFO
	.align		4
.L_53:
        /*0018*/ 	.byte	0x04, 0x17
        /*001a*/ 	.short	(.L_55 - .L_54)
.L_54:
        /*001c*/ 	.word	0x00000000
        /*0020*/ 	.short	0x0001
        /*0022*/ 	.short	0x0008
        /*0024*/ 	.byte	0x00, 0xf5, 0x21, 0x00


	//----- nvinfo : EIATTR_KPARAM_INFO
	.align		4
.L_55:
        /*0028*/ 	.byte	0x04, 0x17
        /*002a*/ 	.short	(.L_57 - .L_56)
.L_56:
        /*002c*/ 	.word	0x00000000
        /*0030*/ 	.short	0x0000
        /*0032*/ 	.short	0x0000
        /*0034*/ 	.byte	0x00, 0xf5, 0x21, 0x00


	//----- nvinfo : EIATTR_SPARSE_MMA_MASK
	.align		4
.L_57:
        /*0038*/ 	.byte	0x03, 0x50
        /*003a*/ 	.short	0x0000


	//----- nvinfo : EIATTR_MAXREG_COUNT
	.align		4
        /*003c*/ 	.byte	0x03, 0x1b
        /*003e*/ 	.short	0x00ff


	//----- nvinfo : EIATTR_NUM_BARRIERS
	.align		4
        /*0040*/ 	.byte	0x02, 0x4c
        /*0042*/ 	.byte	0x01
	.zero		1


	//----- nvinfo : EIATTR_MERCURY_ISA_VERSION
	.align		4
        /*0044*/ 	.byte	0x03, 0x5f
        /*0046*/ 	.short	0x0101


	//----- nvinfo : EIATTR_VRC_CTA_INIT_COUNT
	.align		4
        /*0048*/ 	.byte	0x02, 0x4a
	.zero		1
	.zero		1


	//----- nvinfo : EIATTR_EXIT_INSTR_OFFSETS
	.align		4
        /*004c*/ 	.byte	0x04, 0x1c
        /*004e*/ 	.short	(.L_59 - .L_58)


	//   ....[0]....
.L_58:
        /*0050*/ 	.word	0x00000150


	//   ....[1]....
        /*0054*/ 	.word	0x00000500


	//----- nvinfo : EIATTR_CBANK_PARAM_SIZE
	.align		4
.L_59:
        /*0058*/ 	.byte	0x03, 0x19
        /*005a*/ 	.short	0x0018


	//----- nvinfo : EIATTR_PARAM_CBANK
	.align		4
        /*005c*/ 	.byte	0x04, 0x0a
        /*005e*/ 	.short	(.L_61 - .L_60)
	.align		4
.L_60:
        /*0060*/ 	.word	index@(.nv.constant0._Z20compute_hidden_layerIfEvP13NeuralNetworkIT_EPKS1_PS1_)
        /*0064*/ 	.short	0x0380
        /*0066*/ 	.short	0x0018


	//----- nvinfo : EIATTR_SW_WAR
	.align		4
.L_61:
        /*0068*/ 	.byte	0x04, 0x36
        /*006a*/ 	.short	(.L_63 - .L_62)
.L_62:
        /*006c*/ 	.word	0x00000008
.L_63:


//--------------------- .nv.info._Z21update_hidden_weightsIfEvP13NeuralNetworkIT_EPKS1_S5_ --------------------------
	.section	.nv.info._Z21update_hidden_weightsIfEvP13NeuralNetworkIT_EPKS1_S5_,"",@"SHT_CUDA_INFO"
	.sectionflags	@""
	.align	4


	//----- nvinfo : EIATTR_CUDA_API_VERSION
	.align		4
        /*0000*/ 	.byte	0x04, 0x37
        /*0002*/ 	.short	(.L_65 - .L_64)
.L_64:
        /*0004*/ 	.word	0x00000082


	//----- nvinfo : EIATTR_KPARAM_INFO
	.align		4
.L_65:
        /*0008*/ 	.byte	0x04, 0x17
        /*000a*/ 	.short	(.L_67 - .L_66)
.L_66:
        /*000c*/ 	.word	0x00000000
        /*0010*/ 	.short	0x0002
        /*0012*/ 	.short	0x0010
        /*0014*/ 	.byte	0x00, 0xf5, 0x21, 0x00


	//----- nvinfo : EIATTR_KPARAM_INFO
	.align		4
.L_67:
        /*0018*/ 	.byte	0x04, 0x17
        /*001a*/ 	.short	(.L_69 - .L_68)
.L_68:
        /*001c*/ 	.word	0x00000000
        /*0020*/ 	.short	0x0001
        /*0022*/ 	.short	0x0008
        /*0024*/ 	.byte	0x00, 0xf5, 0x21, 0x00


	//----- nvinfo : EIATTR_KPARAM_INFO
	.align		4
.L_69:
        /*0028*/ 	.byte	0x04, 0x17
        /*002a*/ 	.short	(.L_71 - .L_70)
.L_70:
        /*002c*/ 	.word	0x00000000
        /*0030*/ 	.short	0x0000
        /*0032*/ 	.short	0x0000
        /*0034*/ 	.byte	0x00, 0xf5, 0x21, 0x00


	//----- nvinfo : EIATTR_SPARSE_MMA_MASK
	.align		4
.L_71:
        /*0038*/ 	.byte	0x03, 0x50
        /*003a*/ 	.short	0x0000


	//----- nvinfo : EIATTR_MAXREG_COUNT
	.align		4
        /*003c*/ 	.byte	0x03, 0x1b
        /*003e*/ 	.short	0x00ff


	//----- nvinfo : EIATTR_MERCURY_ISA_VERSION
	.align		4
        /*0040*/ 	.byte	0x03, 0x5f
        /*0042*/ 	.short	0x0101


	//----- nvinfo : EIATTR_VRC_CTA_INIT_COUNT
	.align		4
        /*0044*/ 	.byte	0x02, 0x4a
	.zero		1
	.zero		1


	//----- nvinfo : EIATTR_EXIT_INSTR_OFFSETS
	.align		4
        /*0048*/ 	.byte	0x04, 0x1c
        /*004a*/ 	.short	(.L_73 - .L_72)


	//   ....[0]....
.L_72:
        /*004c*/ 	.word	0x00000330


	//   ....[1]....
        /*0050*/ 	.word	0x000003e0


	//   ....[2]....
        /*0054*/ 	.word	0x00000460


	//   ....[3]....
        /*0058*/ 	.word	0x000004e0


	//   ....[4]....
        /*005c*/ 	.word	0x00000520


	//----- nvinfo : EIATTR_CRS_STACK_SIZE
	.align		4
.L_73:
        /*0060*/ 	.byte	0x04, 0x1e
        /*0062*/ 	.short	(.L_75 - .L_74)
.L_74:
        /*0064*/ 	.word	0x00000000


	//----- nvinfo : EIATTR_CBANK_PARAM_SIZE
	.align		4
.L_75:
        /*0068*/ 	.byte	0x03, 0x19
        /*006a*/ 	.short	0x0018


	//----- nvinfo : EIATTR_PARAM_CBANK
	.align		4
        /*006c*/ 	.byte	0x04, 0x0a
        /*006e*/ 	.short	(.L_77 - .L_76)
	.align		4
.L_76:
        /*0070*/ 	.word	index@(.nv.constant0._Z21update_hidden_weightsIfEvP13NeuralNetworkIT_EPKS1_S5_)
        /*0074*/ 	.short	0x0380
        /*0076*/ 	.short	0x0018


	//----- nvinfo : EIATTR_SW_WAR
	.align		4
.L_77:
        /*0078*/ 	.byte	0x04, 0x36
        /*007a*/ 	.short	(.L_79 - .L_78)
.L_78:
        /*007c*/ 	.word	0x00000008
.L_79:


//--------------------- .nv.info._Z21update_output_weightsIfEvP13NeuralNetworkIT_EPKS1_S5_ --------------------------
	.section	.nv.info._Z21update_output_weightsIfEvP13NeuralNetworkIT_EPKS1_S5_,"",@"SHT_CUDA_INFO"
	.sectionflags	@""
	.align	4


	//----- nvinfo : EIATTR_CUDA_API_VERSION
	.align		4
        /*0000*/ 	.byte	0x04, 0x37
        /*0002*/ 	.short	(.L_81 - .L_80)
.L_80:
        /*0004*/ 	.word	0x00000082


	//----- nvinfo : EIATTR_KPARAM_INFO
	.align		4
.L_81:
        /*0008*/ 	.byte	0x04, 0x17
        /*000a*/ 	.short	(.L_83 - .L_82)
.L_82:
        /*000c*/ 	.word	0x00000000
        /*0010*/ 	.short	0x0002
        /*0012*/ 	.short	0x0010
        /*0014*/ 	.byte	0x00, 0xf5, 0x21, 0x00


	//----- nvinfo : EIATTR_KPARAM_INFO
	.align		4
.L_83:
        /*0018*/ 	.byte	0x04, 0x17
        /*001a*/ 	.short	(.L_85 - .L_84)
.L_84:
        /*001c*/ 	.word	0x00000000
        /*0020*/ 	.short	0x0001
        /*0022*/ 	.short	0x0008
        /*0024*/ 	.byte	0x00, 0xf5, 0x21, 0x00


	//----- nvinfo : EIATTR_KPARAM_INFO
	.align		4
.L_85:
        /*0028*/ 	.byte	0x04, 0x17
        /*002a*/ 	.short	(.L_87 - .L_86)
.L_86:
        /*002c*/ 	.word	0x00000000
        /*0030*/ 	.short	0x0000
        /*0032*/ 	.short	0x0000
        /*0034*/ 	.byte	0x00, 0xf5, 0x21, 0x00


	//----- nvinfo : EIATTR_SPARSE_MMA_MASK
	.align		4
.L_87:
        /*0038*/ 	.byte	0x03, 0x50
        /*003a*/ 	.short	0x0000


	//----- nvinfo : EIATTR_MAXREG_COUNT
	.align		4
        /*003c*/ 	.byte	0x03, 0x1b
        /*003e*/ 	.short	0x00ff


	//----- nvinfo : EIATTR_MERCURY_ISA_VERSION
	.align		4
        /*0040*/ 	.byte	0x03, 0x5f
        /*0042*/ 	.short	0x0101


	//----- nvinfo : EIATTR_VRC_CTA_INIT_COUNT
	.align		4
        /*0044*/ 	.byte	0x02, 0x4a
	.zero		1
	.zero		1


	//----- nvinfo : EIATTR_EXIT_INSTR_OFFSETS
	.align		4
        /*0048*/ 	.byte	0x04, 0x1c
        /*004a*/ 	.short	(.L_89 - .L_88)


	//   ....[0]....
.L_88:
        /*004c*/ 	.word	0x00000330


	//   ....[1]....
        /*0050*/ 	.word	0x00000410


	//   ....[2]....
        /*0054*/ 	.word	0x00000490


	//   ....[3]....
        /*0058*/ 	.word	0x00000510


	//   ....[4]....
        /*005c*/ 	.word	0x00000550


	//----- nvinfo : EIATTR_CRS_STACK_SIZE
	.align		4
.L_89:
        /*0060*/ 	.byte	0x04, 0x1e
        /*0062*/ 	.short	(.L_91 - .L_90)
.L_90:
        /*0064*/ 	.word	0x00000000


	//----- nvinfo : EIATTR_CBANK_PARAM_SIZE
	.align		4
.L_91:
        /*0068*/ 	.byte	0x03, 0x19
        /*006a*/ 	.short	0x0018


	//----- nvinfo : EIATTR_PARAM_CBANK
	.align		4
        /*006c*/ 	.byte	0x04, 0x0a
        /*006e*/ 	.short	(.L_93 - .L_92)
	.align		4
.L_92:
        /*0070*/ 	.word	index@(.nv.constant0._Z21update_output_weightsIfEvP13NeuralNetworkIT_EPKS1_S5_)
        /*0074*/ 	.short	0x0380
        /*0076*/ 	.short	0x0018


	//----- nvinfo : EIATTR_SW_WAR
	.align		4
.L_93:
        /*0078*/ 	.byte	0x04, 0x36
        /*007a*/ 	.short	(.L_95 - .L_94)
.L_94:
        /*007c*/ 	.word	0x00000008
.L_95:


//--------------------- .nv.info._Z16compute_d_hiddenIfEvP13NeuralNetworkIT_EPKS1_S5_PS1_ --------------------------
	.section	.nv.info._Z16compute_d_hiddenIfEvP13NeuralNetworkIT_EPKS1_S5_PS1_,"",@"SHT_CUDA_INFO"
	.sectionflags	@""
	.align	4


	//----- nvinfo : EIATTR_CUDA_API_VERSION
	.align		4
        /*0000*/ 	.byte	0x04, 0x37
        /*0002*/ 	.short	(.L_97 - .L_96)
.L_96:
        /*0004*/ 	.word	0x00000082


	//----- nvinfo : EIATTR_KPARAM_INFO
	.align		4
.L_97:
        /*0008*/ 	.byte	0x04, 0x17
        /*000a*/ 	.short	(.L_99 - .L_98)
.L_98:
        /*000c*/ 	.word	0x00000000
        /*0010*/ 	.short	0x0003
        /*0012*/ 	.short	0x0018
        /*0014*/ 	.byte	0x00, 0xf5, 0x21, 0x00


	//----- nvinfo : EIATTR_KPARAM_INFO
	.align		4
.L_99:
        /*0018*/ 	.byte	0x04, 0x17
        /*001a*/ 	.short	(.L_101 - .L_100)
.L_100:
        /*001c*/ 	.word	0x00000000
        /*0020*/ 	.short	0x0002
        /*0022*/ 	.short	0x0010
        /*0024*/ 	.byte	0x00, 0xf5, 0x21, 0x00


	//----- nvinfo : EIATTR_KPARAM_INFO
	.align		4
.L_101:
        /*0028*/ 	.byte	0x04, 0x17
        /*002a*/ 	.short	(.L_103 - .L_102)
.L_102:
        /*002c*/ 	.word	0x00000000
        /*0030*/ 	.short	0x0001
        /*0032*/ 	.short	0x0008
        /*0034*/ 	.byte	0x00, 0xf5, 0x21, 0x00


	//----- nvinfo : EIATTR_KPARAM_INFO
	.align		4
.L_103:
        /*0038*/ 	.byte	0x04, 0x17
        /*003a*/ 	.short	(.L_105 - .L_104)
.L_104:
        /*003c*/ 	.word	0x00000000
        /*0040*/ 	.short	0x0000
        /*0042*/ 	.short	0x0000
        /*0044*/ 	.byte	0x00, 0xf5, 0x21, 0x00


	//----- nvinfo : EIATTR_SPARSE_MMA_MASK
	.align		4
.L_105:
        /*0048*/ 	.byte	0x03, 0x50
        /*004a*/ 	.short	0x0000


	//----- nvinfo : EIATTR_MAXREG_COUNT
	.align		4
        /*004c*/ 	.byte	0x03, 0x1b
        /*004e*/ 	.short	0x00ff


	//----- nvinfo : EIATTR_NUM_BARRIERS
	.align		4
        /*0050*/ 	.byte	0x02, 0x4c
        /*0052*/ 	.byte	0x01
	.zero		1


	//----- nvinfo : EIATTR_MERCURY_ISA_VERSION
	.align		4
        /*0054*/ 	.byte	0x03, 0x5f
        /*0056*/ 	.short	0x0101


	//----- nvinfo : EIATTR_VRC_CTA_INIT_COUNT
	.align		4
        /*0058*/ 	.byte	0x02, 0x4a
	.zero		1
	.zero		1


	//----- nvinfo : EIATTR_EXIT_INSTR_OFFSETS
	.align		4
        /*005c*/ 	.byte	0x04, 0x1c
        /*005e*/ 	.short	(.L_107 - .L_106)


	//   ....[0]....
.L_106:
        /*0060*/ 	.word	0x00000140


	//   ....[1]....
        /*0064*/ 	.word	0x000003a0


	//----- nvinfo : EIATTR_CBANK_PARAM_SIZE
	.align		4
.L_107:
        /*0068*/ 	.byte	0x03, 0x19
        /*006a*/ 	.short	0x0020


	//----- nvinfo : EIATTR_PARAM_CBANK
	.align		4
        /*006c*/ 	.byte	0x04, 0x0a
        /*006e*/ 	.short	(.L_109 - .L_108)
	.align		4
.L_108:
        /*0070*/ 	.word	index@(.nv.constant0._Z16compute_d_hiddenIfEvP13NeuralNetworkIT_EPKS1_S5_PS1_)
        /*0074*/ 	.short	0x0380
        /*0076*/ 	.short	0x0020


	//----- nvinfo : EIATTR_SW_WAR
	.align		4
.L_109:
        /*0078*/ 	.byte	0x04, 0x36
        /*007a*/ 	.short	(.L_111 - .L_110)
.L_110:
        /*007c*/ 	.word	0x00000008
.L_111:


//--------------------- .nv.info._Z16compute_d_outputIfEvPKT_S2_PS0_ --------------------------
	.section	.nv.info._Z16compute_d_outputIfEvPKT_S2_PS0_,"",@"SHT_CUDA_INFO"
	.sectionflags	@""
	.align	4


	//----- nvinfo : EIATTR_CUDA_API_VERSION
	.align		4
        /*0000*/ 	.byte	0x04, 0x37
        /*0002*/ 	.short	(.L_113 - .L_112)
.L_112:
        /*0004*/ 	.word	0x00000082


	//----- nvinfo : EIATTR_KPARAM_INFO
	.align		4
.L_113:
        /*0008*/ 	.byte	0x04, 0x17
        /*000a*/ 	.short	(.L_115 - .L_114)
.L_114:
        /*000c*/ 	.word	0x00000000
        /*0010*/ 	.short	0x0002
        /*0012*/ 	.short	0x0010
        /*0014*/ 	.byte	0x00, 0xf5, 0x21, 0x00


	//----- nvinfo : EIATTR_KPARAM_INFO
	.align		4
.L_115:
        /*0018*/ 	.byte	0x04, 0x17
        /*001a*/ 	.short	(.L_117 - .L_116)
.L_116:
        /*001c*/ 	.word	0x00000000
        /*0020*/ 	.short	0x0001
        /*0022*/ 	.short	0x0008
        /*0024*/ 	.byte	0x00, 0xf5, 0x21, 0x00


	//----- nvinfo : EIATTR_KPARAM_INFO
	.align		4
.L_117:
        /*0028*/ 	.byte	0x04, 0x17
        /*002a*/ 	.short	(.L_119 - .L_118)
.L_118:
        /*002c*/ 	.word	0x00000000
        /*0030*/ 	.short	0x0000
        /*0032*/ 	.short	0x0000
        /*0034*/ 	.byte	0x00, 0xf5, 0x21, 0x00


	//----- nvinfo : EIATTR_SPARSE_MMA_MASK
	.align		4
.L_119:
        /*0038*/ 	.byte	0x03, 0x50
        /*003a*/ 	.short	0x0000


	//----- nvinfo : EIATTR_MAXREG_COUNT
	.align		4
        /*003c*/ 	.byte	0x03, 0x1b
        /*003e*/ 	.short	0x00ff


	//----- nvinfo : EIATTR_MERCURY_ISA_VERSION
	.align		4
        /*0040*/ 	.byte	0x03, 0x5f
        /*0042*/ 	.short	0x0101


	//----- nvinfo : EIATTR_VRC_CTA_INIT_COUNT
	.align		4
        /*0044*/ 	.byte	0x02, 0x4a
	.zero		1
	.zero		1


	//----- nvinfo : EIATTR_EXIT_INSTR_OFFSETS
	.align		4
        /*0048*/ 	.byte	0x04, 0x1c
        /*004a*/ 	.short	(.L_121 - .L_120)


	//   ....[0]....
.L_120:
        /*004c*/ 	.word	0x00000080


	//   ....[1]....
        /*0050*/ 	.word	0x00000140


	//----- nvinfo : EIATTR_CBANK_PARAM_SIZE
	.align		4
.L_121:
        /*0054*/ 	.byte	0x03, 0x19
        /*0056*/ 	.short	0x0018


	//----- nvinfo : EIATTR_PARAM_CBANK
	.align		4
        /*0058*/ 	.byte	0x04, 0x0a
        /*005a*/ 	.short	(.L_123 - .L_122)
	.align		4
.L_122:
        /*005c*/ 	.word	index@(.nv.constant0._Z16compute_d_outputIfEvPKT_S2_PS0_)
        /*0060*/ 	.short	0x0380
        /*0062*/ 	.short	0x0018


	//----- nvinfo : EIATTR_SW_WAR
	.align		4
.L_123:
        /*0064*/ 	.byte	0x04, 0x36
        /*0066*/ 	.short	(.L_125 - .L_124)
.L_124:
        /*0068*/ 	.word	0x00000008
.L_125:


//--------------------- .nv.info._Z17normalize_softmaxIfEvPT_ --------------------------
	.section	.nv.info._Z17normalize_softmaxIfEvPT_,"",@"SHT_CUDA_INFO"
	.sectionflags	@""
	.align	4


	//----- nvinfo : EIATTR_CUDA_API_VERSION
	.align		4
        /*0000*/ 	.byte	0x04, 0x37
        /*0002*/ 	.short	(.L_127 - .L_126)
.L_126:
        /*0004*/ 	.word	0x00000082


	//----- nvinfo : EIATTR_KPARAM_INFO
	.align		4
.L_127:
        /*0008*/ 	.byte	0x04, 0x17
        /*000a*/ 	.short	(.L_129 - .L_128)
.L_128:
        /*000c*/ 	.word	0x00000000
        /*0010*/ 	.short	0x0000
        /*0012*/ 	.short	0x0000
        /*0014*/ 	.byte	0x00, 0xf5, 0x21, 0x00


	//----- nvinfo : EIATTR_SPARSE_MMA_MASK
	.align		4
.L_129:
        /*0018*/ 	.byte	0x03, 0x50
        /*001a*/ 	.short	0x0000


	//----- nvinfo : EIATTR_MAXREG_COUNT
	.align		4
        /*001c*/ 	.byte	0x03, 0x1b
        /*001e*/ 	.short	0x00ff


	//----- nvinfo : EIATTR_NUM_BARRIERS
	.align		4
        /*0020*/ 	.byte	0x02, 0x4c
        /*0022*/ 	.byte	0x01
	.zero		1


	//----- nvinfo : EIATTR_MERCURY_ISA_VERSION
	.align		4
        /*0024*/ 	.byte	0x03, 0x5f
        /*0026*/ 	.short	0x0101


	//----- nvinfo : EIATTR_VRC_CTA_INIT_COUNT
	.align		4
        /*0028*/ 	.byte	0x02, 0x4a
	.zero		1
	.zero		1


	//----- nvinfo : EIATTR_EXIT_INSTR_OFFSETS
	.align		4
        /*002c*/ 	.byte	0x04, 0x1c
        /*002e*/ 	.short	(.L_131 - .L_130)


	//   ....[0]....
.L_130:
        /*0030*/ 	.word	0x00000140


	//   ....[1]....
        /*0034*/ 	.word	0x000003e0


	//----- nvinfo : EIATTR_CRS_STACK_SIZE
	.align		4
.L_131:
        /*0038*/ 	.byte	0x04, 0x1e
        /*003a*/ 	.short	(.L_133 - .L_132)
.L_132:
        /*003c*/ 	.word	0x00000000


	//----- nvinfo : EIATTR_CBANK_PARAM_SIZE
	.align		4
.L_133:
        /*0040*/ 	.byte	0x03, 0x19
        /*0042*/ 	.short	0x0008


	//----- nvinfo : EIATTR_PARAM_CBANK
	.align		4
        /*0044*/ 	.byte	0x04, 0x0a
        /*0046*/ 	.short	(.L_135 - .L_134)
	.align		4
.L_134:
        /*0048*/ 	.word	index@(.nv.constant0._Z17normalize_softmaxIfEvPT_)
        /*004c*/ 	.short	0x0380
        /*004e*/ 	.short	0x0008


	//----- nvinfo : EIATTR_SW_WAR
	.align		4
.L_135:
        /*0050*/ 	.byte	0x04, 0x36
        /*0052*/ 	.short	(.L_137 - .L_136)
.L_136:
        /*0054*/ 	.word	0x00000008
.L_137:


//--------------------- .nv.info._Z20compute_output_layerIfEvP13NeuralNetworkIT_EPKS1_PS1_ --------------------------
	.section	.nv.info._Z20compute_output_layerIfEvP13NeuralNetworkIT_EPKS1_PS1_,"",@"SHT_CUDA_INFO"
	.sectionflags	@""
	.align	4


	//----- nvinfo : EIATTR_CUDA_API_VERSION
	.align		4
        /*0000*/ 	.byte	0x04, 0x37
        /*0002*/ 	.short	(.L_139 - .L_138)
.L_138:
        /*0004*/ 	.word	0x00000082


	//----- nvinfo : EIATTR_KPARAM_INFO
	.align		4
.L_139:
        /*0008*/ 	.byte	0x04, 0x17
        /*000a*/ 	.short	(.L_141 - .L_140)
.L_140:
        /*000c*/ 	.word	0x00000000
        /*0010*/ 	.short	0x0002
        /*0012*/ 	.short	0x0010
        /*0014*/ 	.byte	0x00, 0xf5, 0x21, 0x00


	//----- nvinfo : EIATTR_KPARAM_INFO
	.align		4
.L_141:
        /*0018*/ 	.byte	0x04, 0x17
        /*001a*/ 	.short	(.L_143 - .L_142)
.L_142:
        /*001c*/ 	.word	0x00000000
        /*0020*/ 	.short	0x0001
        /*0022*/ 	.short	0x0008
        /*0024*/ 	.byte	0x00, 0xf5, 0x21, 0x00


	//----- nvinfo : EIATTR_KPARAM_INFO
	.align		4
.L_143:
        /*0028*/ 	.byte	0x04, 0x17
        /*002a*/ 	.short	(.L_145 - .L_144)
.L_144:
        /*002c*/ 	.word	0x00000000
        /*0030*/ 	.short	0x0000
        /*0032*/ 	.short	0x0000
        /*0034*/ 	.byte	0x00, 0xf5, 0x21, 0x00


	//----- nvinfo : EIATTR_SPARSE_MMA_MASK
	.align		4
.L_145:
        /*0038*/ 	.byte	0x03, 0x50
        /*003a*/ 	.short	0x0000


	//----- nvinfo : EIATTR_MAXREG_COUNT
	.align		4
        /*003c*/ 	.byte	0x03, 0x1b
        /*003e*/ 	.short	0x00ff


	//----- nvinfo : EIATTR_NUM_BARRIERS
	.align		4
        /*0040*/ 	.byte	0x02, 0x4c
        /*0042*/ 	.byte	0x01
	.zero		1


	//----- nvinfo : EIATTR_MERCURY_ISA_VERSION
	.align		4
        /*0044*/ 	.byte	0x03, 0x5f
        /*0046*/ 	.short	0x0101


	//----- nvinfo : EIATTR_VRC_CTA_INIT_COUNT
	.align		4
        /*0048*/ 	.byte	0x02, 0x4a
	.zero		1
	.zero		1


	//----- nvinfo : EIATTR_EXIT_INSTR_OFFSETS
	.align		4
        /*004c*/ 	.byte	0x04, 0x1c
        /*004e*/ 	.short	(.L_147 - .L_146)


	//   ....[0]....
.L_146:
        /*0050*/ 	.word	0x00000150


	//   ....[1]....
        /*0054*/ 	.word	0x00000590


	//----- nvinfo : EIATTR_CBANK_PARAM_SIZE
	.align		4
.L_147:
        /*0058*/ 	.byte	0x03, 0x19
        /*005a*/ 	.short	0x0018


	//----- nvinfo : EIATTR_PARAM_CBANK
	.align		4
        /*005c*/ 	.byte	0x04, 0x0a
        /*005e*/ 	.short	(.L_149 - .L_148)
	.align		4
.L_148:
        /*0060*/ 	.word	index@(.nv.constant0._Z20compute_output_layerIfEvP13NeuralNetworkIT_EPKS1_PS1_)
        /*0064*/ 	.short	0x0380
        /*0066*/ 	.short	0x0018


	//----- nvinfo : EIATTR_SW_WAR
	.align		4
.L_149:
        /*0068*/ 	.byte	0x04, 0x36
        /*006a*/ 	.short	(.L_151 - .L_150)
.L_150:
        /*006c*/ 	.word	0x00000008
.L_151:


//--------------------- .nv.info._Z15apply_bias_reluIfEvPT_P13NeuralNetworkIS0_E --------------------------
	.section	.nv.info._Z15apply_bias_reluIfEvPT_P13NeuralNetworkIS0_E,"",@"SHT_CUDA_INFO"
	.sectionflags	@""
	.align	4


	//----- nvinfo : EIATTR_CUDA_API_VERSION
	.align		4
        /*0000*/ 	.byte	0x04, 0x37
        /*0002*/ 	.short	(.L_153 - .L_152)
.L_152:
        /*0004*/ 	.word	0x00000082


	//----- nvinfo : EIATTR_KPARAM_INFO
	.align		4
.L_153:
        /*0008*/ 	.byte	0x04, 0x17
        /*000a*/ 	.short	(.L_155 - .L_154)
.L_154:
        /*000c*/ 	.word	0x00000000
        /*0010*/ 	.short	0x0001
        /*0012*/ 	.short	0x0008
        /*0014*/ 	.byte	0x00, 0xf5, 0x21, 0x00


	//----- nvinfo : EIATTR_KPARAM_INFO
	.align		4
.L_155:
        /*0018*/ 	.byte	0x04, 0x17
        /*001a*/ 	.short	(.L_157 - .L_156)
.L_156:
        /*001c*/ 	.word	0x00000000
        /*0020*/ 	.short	0x0000
        /*0022*/ 	.short	0x0000
        /*0024*/ 	.byte	0x00, 0xf5, 0x21, 0x00


	//----- nvinfo : EIATTR_SPARSE_MMA_MASK
	.align		4
.L_157:
        /*0028*/ 	.byte	0x03, 0x50
        /*002a*/ 	.short	0x0000


	//----- nvinfo : EIATTR_MAXREG_COUNT
	.align		4
        /*002c*/ 	.byte	0x03, 0x1b
        /*002e*/ 	.short	0x00ff


	//----- nvinfo : EIATTR_MERCURY_ISA_VERSION
	.align		4
        /*0030*/ 	.byte	0x03, 0x5f
        /*0032*/ 	.short	0x0101


	//----- nvinfo : EIATTR_VRC_CTA_INIT_COUNT
	.align		4
        /*0034*/ 	.byte	0x02, 0x4a
	.zero		1
	.zero		1


	//----- nvinfo : EIATTR_EXIT_INSTR_OFFSETS
	.align		4
        /*0038*/ 	.byte	0x04, 0x1c
        /*003a*/ 	.short	(.L_159 - .L_158)


	//   ....[0]....
.L_158:
        /*003c*/ 	.word	0x00000050


	//   ....[1]....
        /*0040*/ 	.word	0x00000120


	//----- nvinfo : EIATTR_CBANK_PARAM_SIZE
	.align		4
.L_159:
        /*0044*/ 	.byte	0x03, 0x19
        /*0046*/ 	.short	0x0010


	//----- nvinfo : EIATTR_PARAM_CBANK
	.align		4
        /*0048*/ 	.byte	0x04, 0x0a
        /*004a*/ 	.short	(.L_161 - .L_160)
	.align		4
.L_160:
        /*004c*/ 	.word	index@(.nv.constant0._Z15apply_bias_reluIfEvPT_P13NeuralNetworkIS0_E)
        /*0050*/ 	.short	0x0380
        /*0052*/ 	.short	0x0010


	//----- nvinfo : EIATTR_SW_WAR
	.align		4
.L_161:
        /*0054*/ 	.byte	0x04, 0x36
        /*0056*/ 	.short	(.L_163 - .L_162)
.L_162:
        /*0058*/ 	.word	0x00000008
.L_163:


//--------------------- .nv.callgraph             --------------------------
	.section	.nv.callgraph,"",@"SHT_CUDA_CALLGRAPH"
	.align	4
	.sectionentsize	8
	.align		4
        /*0000*/ 	.word	0x00000000
	.align		4
        /*0004*/ 	.word	0xffffffff
	.align		4
        /*0008*/ 	.word	0x00000000
	.align		4
        /*000c*/ 	.word	0xfffffffe
	.align		4
        /*0010*/ 	.word	0x00000000
	.align		4
        /*0014*/ 	.word	0xfffffffd
	.align		4
        /*0018*/ 	.word	0x00000000
	.align		4
        /*001c*/ 	.word	0xfffffffc


//--------------------- .text._Z20compute_hidden_layerIfEvP13NeuralNetworkIT_EPKS1_PS1_ --------------------------
	.section	.text._Z20compute_hidden_layerIfEvP13NeuralNetworkIT_EPKS1_PS1_,"ax",@progbits
	.align	128
        .global         _Z20compute_hidden_layerIfEvP13NeuralNetworkIT_EPKS1_PS1_
        .type           _Z20compute_hidden_layerIfEvP13NeuralNetworkIT_EPKS1_PS1_,@function
        .size           _Z20compute_hidden_layerIfEvP13NeuralNetworkIT_EPKS1_PS1_,(.L_x_48 - _Z20compute_hidden_layerIfEvP13NeuralNetworkIT_EPKS1_PS1_)
        .other          _Z20compute_hidden_layerIfEvP13NeuralNetworkIT_EPKS1_PS1_,@"STO_CUDA_ENTRY STV_DEFAULT"
_Z20compute_hidden_layerIfEvP13NeuralNetworkIT_EPKS1_PS1_:
.text._Z20compute_hidden_layerIfEvP13NeuralNetworkIT_EPKS1_PS1_:
[----:B------:R-:W-:Y:S01]  /*0000*/  LDC R1, c[0x0][0x37c] ;  /* 0x0000df00ff017b82 */ /* 0x000fe20000000800 */
[----:B------:R-:W0:Y:S01]  /*0010*/  S2R R6, SR_TID.X ;  /* 0x0000000000067919 */ /* 0x000e220000002100 */
[----:B------:R-:W1:Y:S01]  /*0020*/  LDCU.64 UR6, c[0x0][0x358] ;  /* 0x00006b00ff0677ac */ /* 0x000e620008000a00 */
[----:B------:R-:W2:Y:S01]  /*0030*/  S2R R3, SR_CTAID.Y ;  /* 0x0000000000037919 */ /* 0x000ea20000002600 */
[----:B0-----:R-:W-:-:S13]  /*0040*/  ISETP.GT.U32.AND P1, PT, R6, 0x30f, PT ;  /* 0x0000030f0600780c */ /* 0x001fda0003f24070 */
[----:B------:R-:W0:Y:S01]  /*0050*/  @!P1 LDC.64 R4, c[0x0][0x388] ;  /* 0x0000e200ff049b82 */ /* 0x000e220000000a00 */
[----:B--2---:R-:W-:-:S04]  /*0060*/  @!P1 IMAD R7, R3, 0x310, R6 ;  /* 0x0000031003079824 */ /* 0x004fc800078e0206 */
[----:B0-----:R-:W-:-:S06]  /*0070*/  @!P1 IMAD.WIDE.U32 R4, R7, 0x4, R4 ;  /* 0x0000000407049825 */ /* 0x001fcc00078e0004 */
[----:B-1----:R-:W2:Y:S01]  /*0080*/  @!P1 LDG.E R4, desc[UR6][R4.64] ;  /* 0x0000000604049981 */ /* 0x002ea2000c1e1900 */
[----:B------:R-:W0:Y:S01]  /*0090*/  S2UR UR4, SR_CTAID.X ;  /* 0x00000000000479c3 */ /* 0x000e220000002500 */
[----:B------:R-:W-:Y:S01]  /*00a0*/  @!P1 MOV R2, 0x400 ;  /* 0x0000040000029802 */ /* 0x000fe20000000f00 */
[----:B------:R-:W1:Y:S06]  /*00b0*/  @!P1 S2R R7, SR_CgaCtaId ;  /* 0x0000000000079919 */ /* 0x000e6c0000008800 */
[----:B------:R-:W0:Y:S01]  /*00c0*/  LDC R9, c[0x0][0x360] ;  /* 0x0000d800ff097b82 */ /* 0x000e220000000800 */
[----:B------:R-:W3:Y:S02]  /*00d0*/  LDCU UR5, c[0x0][0x374] ;  /* 0x00006e80ff0577ac */ /* 0x000ee40008000800 */
[----:B---3--:R-:W-:Y:S01]  /*00e0*/  ISETP.GE.U32.AND P0, PT, R3, UR5, PT ;  /* 0x0000000503007c0c */ /* 0x008fe2000bf06070 */
[----:B0-----:R-:W-:Y:S01]  /*00f0*/  IMAD R0, R9, UR4, R6 ;  /* 0x0000000409007c24 */ /* 0x001fe2000f8e0206 */
[----:B-1----:R-:W-:-:S04]  /*0100*/  @!P1 LEA R2, R7, R2, 0x18 ;  /* 0x0000000207029211 */ /* 0x002fc800078ec0ff */
[----:B------:R-:W-:Y:S02]  /*0110*/  ISETP.GT.OR P0, PT, R0, 0x7f, P0 ;  /* 0x0000007f0000780c */ /* 0x000fe40000704670 */
[----:B------:R-:W-:-:S05]  /*0120*/  @!P1 LEA R7, R6, R2, 0x2 ;  /* 0x0000000206079211 */ /* 0x000fca00078e10ff */
[----:B--2---:R0:W-:Y:S01]  /*0130*/  @!P1 STS [R7], R4 ;  /* 0x0000000407009388 */ /* 0x0041e20000000800 */
[----:B------:R-:W-:Y:S06]  /*0140*/  BAR.SYNC.DEFER_BLOCKING 0x0 ;  /* 0x0000000000007b1d */ /* 0x000fec0000010000 */
[----:B------:R-:W-:Y:S05]  /*0150*/  @P0 EXIT ;  /* 0x000000000000094d */ /* 0x000fea0003800000 */
[----:B------:R-:W0:Y:S02]  /*0160*/  LDC.64 R8, c[0x0][0x380] ;  /* 0x0000e000ff087b82 */ /* 0x000e240000000a00 */
[----:B0-----:R-:W2:Y:S04]  /*0170*/  LDG.E.64 R4, desc[UR6][R8.64+0x10] ;  /* 0x0000100608047981 */ /* 0x001ea8000c1e1b00 */
[----:B------:R-:W3:Y:S02]  /*0180*/  LDG.E.64 R6, desc[UR6][R8.64] ;  /* 0x0000000608067981 */ /* 0x000ee4000c1e1b00 */
[----:B------:R-:W0:Y:S01]  /*0190*/  S2UR UR5, SR_CgaCtaId ;  /* 0x00000000000579c3 */ /* 0x000e220000008800 */
[----:B--2---:R-:W-:-:S06]  /*01a0*/  IMAD.WIDE R4, R0, 0x4, R4 ;  /* 0x0000000400047825 */ /* 0x004fcc00078e0204 */
[----:B------:R1:W5:Y:S01]  /*01b0*/  LDG.E R5, desc[UR6][R4.64] ;  /* 0x0000000604057981 */ /* 0x000362000c1e1900 */
[----:B---3--:R-:W-:Y:S01]  /*01c0*/  IADD3 R28, P0, PT, R6, 0x20, RZ ;  /* 0x00000020061c7810 */ /* 0x008fe20007f1e0ff */
[----:B------:R-:W-:Y:S02]  /*01d0*/  HFMA2 R16, -RZ, RZ, 0, 1.9073486328125e-06 ;  /* 0x00000020ff107431 */ /* 0x000fe400000001ff */
[----:B------:R-:W-:Y:S01]  /*01e0*/  IMAD R2, R0, 0x310, RZ ;  /* 0x0000031000027824 */ /* 0x000fe200078e02ff */
[----:B------:R-:W-:Y:S01]  /*01f0*/  UMOV UR4, 0x400 ;  /* 0x0000040000047882 */ /* 0x000fe20000000000 */
[----:B------:R-:W-:Y:S01]  /*0200*/  IADD3.X R29, PT, PT, RZ, R7, RZ, P0, !PT ;  /* 0x00000007ff1d7210 */ /* 0x000fe200007fe4ff */
[----:B0-----:R-:W-:-:S12]  /*0210*/  ULEA UR4, UR5, UR4, 0x18 ;  /* 0x0000000405047291 */ /* 0x001fd8000f8ec0ff */
.L_x_0:
[C---:B------:R-:W-:Y:S01]  /*0220*/  IMAD.WIDE R14, R2.reuse, 0x4, R28 ;  /* 0x00000004020e7825 */ /* 0x040fe200078e021c */
[----:B------:R-:W0:Y:S04]  /*0230*/  LDS.128 R8, [R16+UR4+-0x20] ;  /* 0xffffe00410087984 */ /* 0x000e280008000c00 */
[----:B------:R-:W0:Y:S04]  /*0240*/  LDG.E R6, desc[UR6][R14.64+-0x20] ;  /* 0xffffe0060e067981 */ /* 0x000e28000c1e1900 */
[----:B-1----:R-:W2:Y:S04]  /*0250*/  LDG.E R4, desc[UR6][R14.64+-0x1c] ;  /* 0xffffe4060e047981 */ /* 0x002ea8000c1e1900 */
[----:B------:R-:W3:Y:S04]  /*0260*/  LDG.E R7, desc[UR6][R14.64+-0x18] ;  /* 0xffffe8060e077981 */ /* 0x000ee8000c1e1900 */
[----:B------:R-:W4:Y:S04]  /*0270*/  LDG.E R25, desc[UR6][R14.64+-0x14] ;  /* 0xffffec060e197981 */ /* 0x000f28000c1e1900 */
        /* <DEDUP_REMOVED lines=11> */
[----:B------:R1:W4:Y:S01]  /*0330*/  LDG.E R26, desc[UR6][R14.64+0x1c] ;  /* 0x00001c060e1a7981 */ /* 0x000322000c1e1900 */
[----:B------:R-:W-:Y:S01]  /*0340*/  IADD3 R2, PT, PT, R2, 0x10, RZ ;  /* 0x0000001002027810 */ /* 0x000fe20007ffe0ff */
[----:B0----5:R-:W-:-:S04]  /*0350*/  FFMA R5, R6, R8, R5 ;  /* 0x0000000806057223 */ /* 0x021fc80000000005 */
[----:B--2---:R-:W-:-:S04]  /*0360*/  FFMA R4, R4, R9, R5 ;  /* 0x0000000904047223 */ /* 0x004fc80000000005 */
[----:B---3--:R-:W-:Y:S02]  /*0370*/  FFMA R10, R7, R10, R4 ;  /* 0x0000000a070a7223 */ /* 0x008fe40000000004 */
[----:B------:R-:W0:Y:S02]  /*0380*/  LDS.128 R4, [R16+UR4+-0x10] ;  /* 0xfffff00410047984 */ /* 0x000e240008000c00 */
[----:B----4-:R-:W-:-:S04]  /*0390*/  FFMA R10, R25, R11, R10 ;  /* 0x0000000b190a7223 */ /* 0x010fc8000000000a */
[----:B0-----:R-:W-:Y:S02]  /*03a0*/  FFMA R27, R27, R4, R10 ;  /* 0x000000041b1b7223 */ /* 0x001fe4000000000a */
[----:B------:R-:W0:Y:S02]  /*03b0*/  LDS.128 R8, [R16+UR4] ;  /* 0x0000000410087984 */ /* 0x000e240008000c00 */
[----:B------:R-:W-:-:S04]  /*03c0*/  FFMA R12, R12, R5, R27 ;  /* 0x000000050c0c7223 */ /* 0x000fc8000000001b */
[----:B------:R-:W-:Y:S02]  /*03d0*/  FFMA R5, R13, R6, R12 ;  /* 0x000000060d057223 */ /* 0x000fe4000000000c */
[----:B-1----:R1:W2:Y:S02]  /*03e0*/  LDS.128 R12, [R16+UR4+0x10] ;  /* 0x00001004100c7984 */ /* 0x0022a40008000c00 */
[----:B------:R-:W-:Y:S01]  /*03f0*/  FFMA R18, R18, R7, R5 ;  /* 0x0000000712127223 */ /* 0x000fe20000000005 */
[----:B-1----:R-:W-:-:S04]  /*0400*/  IADD3 R16, PT, PT, R16, 0x40, RZ ;  /* 0x0000004010107810 */ /* 0x002fc80007ffe0ff */
[----:B------:R-:W-:Y:S01]  /*0410*/  ISETP.NE.AND P0, PT, R16, 0xc60, PT ;  /* 0x00000c601000780c */ /* 0x000fe20003f05270 */
[----:B0-----:R-:W-:-:S04]  /*0420*/  FFMA R17, R17, R8, R18 ;  /* 0x0000000811117223 */ /* 0x001fc80000000012 */
[----:B------:R-:W-:-:S04]  /*0430*/  FFMA R20, R20, R9, R17 ;  /* 0x0000000914147223 */ /* 0x000fc80000000011 */
[----:B------:R-:W-:-:S04]  /*0440*/  FFMA R19, R19, R10, R20 ;  /* 0x0000000a13137223 */ /* 0x000fc80000000014 */
[----:B------:R-:W-:-:S04]  /*0450*/  FFMA R22, R22, R11, R19 ;  /* 0x0000000b16167223 */ /* 0x000fc80000000013 */
[----:B--2---:R-:W-:-:S04]  /*0460*/  FFMA R21, R21, R12, R22 ;  /* 0x0000000c15157223 */ /* 0x004fc80000000016 */
[----:B------:R-:W-:-:S04]  /*0470*/  FFMA R24, R24, R13, R21 ;  /* 0x0000000d18187223 */ /* 0x000fc80000000015 */
[----:B------:R-:W-:-:S04]  /*0480*/  FFMA R23, R23, R14, R24 ;  /* 0x0000000e17177223 */ /* 0x000fc80000000018 */
[----:B------:R-:W-:Y:S01]  /*0490*/  FFMA R5, R26, R15, R23 ;  /* 0x0000000f1a057223 */ /* 0x000fe20000000017 */
[----:B------:R-:W-:Y:S06]  /*04a0*/  @P0 BRA `(.L_x_0) ;  /* 0xfffffffc005c0947 */ /* 0x000fec000383ffff */
[----:B------:R-:W0:Y:S01]  /*04b0*/  LDC.64 R6, c[0x0][0x390] ;  /* 0x0000e400ff067b82 */ /* 0x000e220000000a00 */
[----:B------:R-:W-:Y:S02]  /*04c0*/  LEA R3, R3, R0, 0x7 ;  /* 0x0000000003037211 */ /* 0x000fe400078e38ff */
[----:B------:R-:W-:-:S03]  /*04d0*/  FMNMX R5, RZ, R5, !PT ;  /* 0x00000005ff057209 */ /* 0x000fc60007800000 */
[----:B0-----:R-:W-:-:S05]  /*04e0*/  IMAD.WIDE R2, R3, 0x4, R6 ;  /* 0x0000000403027825 */ /* 0x001fca00078e0206 */
[----:B------:R-:W-:Y:S01]  /*04f0*/  STG.E desc[UR6][R2.64], R5 ;  /* 0x0000000502007986 */ /* 0x000fe2000c101906 */
[----:B------:R-:W-:Y:S05]  /*0500*/  EXIT ;  /* 0x000000000000794d */ /* 0x000fea0003800000 */
.L_x_1:
[----:B------:R-:W-:-:S00]  /*0510*/  BRA `(.L_x_1) ;  /* 0xfffffffc00fc7947 */ /* 0x000fc0000383ffff */
[----:B------:R-:W-:-:S00]  /*0520*/  NOP ;  /* 0x0000000000007918 */ /* 0x000fc00000000000 */
        /* <DEDUP_REMOVED lines=13> */
.L_x_48:


//--------------------- .text._Z21update_hidden_weightsIfEvP13NeuralNetworkIT_EPKS1_S5_ --------------------------
	.section	.text._Z21update_hidden_weightsIfEvP13NeuralNetworkIT_EPKS1_S5_,"ax",@progbits
	.align	128
        .global         _Z21update_hidden_weightsIfEvP13NeuralNetworkIT_EPKS1_S5_
        .type           _Z21update_hidden_weightsIfEvP13NeuralNetworkIT_EPKS1_S5_,@function
        .size           _Z21update_hidden_weightsIfEvP13NeuralNetworkIT_EPKS1_S5_,(.L_x_49 - _Z21update_hidden_weightsIfEvP13NeuralNetworkIT_EPKS1_S5_)
        .other          _Z21update_hidden_weightsIfEvP13NeuralNetworkIT_EPKS1_S5_,@"STO_CUDA_ENTRY STV_DEFAULT"
_Z21update_hidden_weightsIfEvP13NeuralNetworkIT_EPKS1_S5_:
.text._Z21update_hidden_weightsIfEvP13NeuralNetworkIT_EPKS1_S5_:
[----:B------:R-:W-:Y:S01]  /*0000*/  LDC R1, c[0x0][0x37c] ;  /* 0x0000df00ff017b82 */ /* 0x000fe20000000800 */
[----:B------:R-:W0:Y:S07]  /*0010*/  S2R R5, SR_TID.X ;  /* 0x0000000000057919 */ /* 0x000e2e0000002100 */
[----:B------:R-:W1:Y:S01]  /*0020*/  S2UR UR6, SR_CTAID.Y ;  /* 0x00000000000679c3 */ /* 0x000e620000002600 */
[----:B------:R-:W2:Y:S01]  /*0030*/  LDCU.64 UR4, c[0x0][0x358] ;  /* 0x00006b00ff0477ac */ /* 0x000ea20008000a00 */
[----:B------:R-:W-:Y:S01]  /*0040*/  BSSY.RECONVERGENT B0, `(.L_x_2) ;  /* 0x000002c000007945 */ /* 0x000fe20003800200 */
[----:B------:R-:W3:Y:S05]  /*0050*/  S2R R0, SR_CTAID.X ;  /* 0x0000000000007919 */ /* 0x000eea0000002500 */
[----:B------:R-:W4:Y:S01]  /*0060*/  LDC.64 R2, c[0x0][0x388] ;  /* 0x0000e200ff027b82 */ /* 0x000f220000000a00 */
[----:B0-----:R-:W-:-:S04]  /*0070*/  ISETP.GT.U32.AND P0, PT, R5, 0x30f, PT ;  /* 0x0000030f0500780c */ /* 0x001fc80003f04070 */
[C---:B---3--:R-:W-:Y:S01]  /*0080*/  ISETP.GT.U32.OR P0, PT, R0.reuse, 0x7f, P0 ;  /* 0x0000007f0000780c */ /* 0x048fe20000704470 */
[----:B----4-:R-:W-:-:S03]  /*0090*/  IMAD.WIDE.U32 R2, R0, 0x4, R2 ;  /* 0x0000000400027825 */ /* 0x010fc600078e0002 */
[----:B-1----:R-:W-:-:S13]  /*00a0*/  ISETP.NE.OR P0, PT, RZ, UR6, P0 ;  /* 0x00000006ff007c0c */ /* 0x002fda0008705670 */
[----:B--2---:R-:W-:Y:S05]  /*00b0*/  @P0 BRA `(.L_x_3) ;  /* 0x0000000000900947 */ /* 0x004fea0003800000 */
[----:B------:R-:W0:Y:S01]  /*00c0*/  LDC.64 R10, c[0x0][0x390] ;  /* 0x0000e400ff0a7b82 */ /* 0x000e220000000a00 */
[----:B------:R-:W2:Y:S01]  /*00d0*/  LDG.E R4, desc[UR4][R2.64] ;  /* 0x0000000402047981 */ /* 0x000ea2000c1e1900 */
[----:B0-----:R-:W-:-:S06]  /*00e0*/  IMAD.WIDE.U32 R10, R5, 0x4, R10 ;  /* 0x00000004050a7825 */ /* 0x001fcc00078e000a */
[----:B------:R-:W3:Y:S01]  /*00f0*/  LDG.E R10, desc[UR4][R10.64] ;  /* 0x000000040a0a7981 */ /* 0x000ee2000c1e1900 */
[----:B------:R-:W0:Y:S03]  /*0100*/  LDC.64 R6, c[0x0][0x380] ;  /* 0x0000e000ff067b82 */ /* 0x000e260000000a00 */
[----:B0-----:R-:W4:Y:S01]  /*0110*/  LDG.E.64 R6, desc[UR4][R6.64] ;  /* 0x0000000406067981 */ /* 0x001f22000c1e1b00 */
[----:B------:R-:W-:Y:S01]  /*0120*/  UMOV UR8, 0x47ae147b ;  /* 0x47ae147b00087882 */ /* 0x000fe20000000000 */
[----:B------:R-:W-:Y:S01]  /*0130*/  UMOV UR9, 0x3f847ae1 ;  /* 0x3f847ae100097882 */ /* 0x000fe20000000000 */
[----:B--2---:R-:W0:Y:S02]  /*0140*/  F2F.F64.F32 R8, R4 ;  /* 0x0000000400087310 */ /* 0x004e240000201800 */
[----:B0-----:R-:W-:-:S06]  /*0150*/  DMUL R8, R8, -UR8 ;  /* 0x8000000808087c28 */ /* 0x001fcc0008000000 */
[----:B---3--:R-:W0:Y:S02]  /*0160*/  F2F.F64.F32 R12, R10 ;  /* 0x0000000a000c7310 */ /* 0x008e240000201800 */
[----:B0-----:R-:W-:Y:S01]  /*0170*/  DMUL R12, R8, R12 ;  /* 0x0000000c080c7228 */ /* 0x001fe20000000000 */
[----:B------:R-:W-:-:S09]  /*0180*/  IMAD R9, R0, 0x310, R5 ;  /* 0x0000031000097824 */ /* 0x000fd200078e0205 */
[----:B------:R-:W0:Y:S01]  /*0190*/  F2F.F32.F64 R13, R12 ;  /* 0x0000000c000d7310 */ /* 0x000e220000301000 */
[----:B----4-:R-:W-:-:S05]  /*01a0*/  IMAD.WIDE.U32 R8, R9, 0x4, R6 ;  /* 0x0000000409087825 */ /* 0x010fca00078e0006 */
[----:B0-----:R0:W-:Y:S02]  /*01b0*/  ATOM.E.ADD.F32.FTZ.RN.STRONG.GPU P0, RZ, desc[UR4][R8.64], R13 ;  /* 0x8000000d08ff79a2 */ /* 0x0011e4000c10f304 */
[----:B0-----:R-:W-:Y:S05]  /*01c0*/  @P0 BRA `(.L_x_3) ;  /* 0x00000000004c0947 */ /* 0x001fea0003800000 */
[----:B------:R-:W0:Y:S02]  /*01d0*/  QSPC.E.S P0, RZ, [R8] ;  /* 0x0000000008ff73aa */ /* 0x000e240000000500 */
[----:B0-----:R-:W-:Y:S05]  /*01e0*/  @!P0 BRA `(.L_x_4) ;  /* 0x0000000000188947 */ /* 0x001fea0003800000 */
[----:B------:R-:W-:-:S07]  /*01f0*/  MOV R8, R8 ;  /* 0x0000000800087202 */ /* 0x000fce0000000f00 */
.L_x_5:
[----:B------:R-:W0:Y:S02]  /*0200*/  LDS R6, [R8] ;  /* 0x0000000008067984 */ /* 0x000e240000000800 */
[----:B0-----:R-:W-:-:S05]  /*0210*/  FADD R7, R13, R6 ;  /* 0x000000060d077221 */ /* 0x001fca0000000000 */
[----:B------:R-:W0:Y:S02]  /*0220*/  ATOMS.CAST.SPIN P0, [R8], R6, R7 ;  /* 0x000000060800758d */ /* 0x000e240001800007 */
[----:B0-----:R-:W-:Y:S05]  /*0230*/  @!P0 BRA `(.L_x_5) ;  /* 0xfffffffc00f08947 */ /* 0x001fea000383ffff */
[----:B------:R-:W-:Y:S05]  /*0240*/  BRA `(.L_x_3) ;  /* 0x00000000002c7947 */ /* 0x000fea0003800000 */
.L_x_4:
[----:B------:R-:W0:Y:S02]  /*0250*/  QSPC.E.D P0, RZ, [R8] ;  /* 0x0000000008ff73aa */ /* 0x000e240000000700 */
[----:B0-----:R-:W-:Y:S05]  /*0260*/  @!P0 BRA `(.L_x_6) ;  /* 0x0000000000188947 */ /* 0x001fea0003800000 */
.L_x_7:
[----:B------:R-:W2:Y:S02]  /*0270*/  LD.E R6, [R8] ;  /* 0x0000000008067980 */ /* 0x000ea40000100900 */
[----:B--2---:R-:W-:-:S06]  /*0280*/  FADD R7, R13, R6 ;  /* 0x000000060d077221 */ /* 0x004fcc0000000000 */
[----:B------:R-:W2:Y:S02]  /*0290*/  ATOM.E.CAST.SPIN PT, R7, [R8], R6, R7 ;  /* 0x000000060807738b */ /* 0x000ea400019e0107 */
[----:B--2---:R-:W-:-:S13]  /*02a0*/  ISETP.EQ.U32.AND P0, PT, R7, 0x1, PT ;  /* 0x000000010700780c */ /* 0x004fda0003f02070 */
[----:B------:R-:W-:Y:S05]  /*02b0*/  @!P0 BRA `(.L_x_7) ;  /* 0xfffffffc00ec8947 */ /* 0x000fea000383ffff */
[----:B------:R-:W-:Y:S05]  /*02c0*/  BRA `(.L_x_3) ;  /* 0x00000000000c7947 */ /* 0x000fea0003800000 */
.L_x_6:
[----:B------:R-:W2:Y:S02]  /*02d0*/  LD.E R4, desc[UR4][R8.64] ;  /* 0x0000000408047980 */ /* 0x000ea4000c101900 */
[----:B--2---:R-:W-:-:S05]  /*02e0*/  FADD R13, R13, R4 ;  /* 0x000000040d0d7221 */ /* 0x004fca0000000000 */
[----:B------:R0:W-:Y:S02]  /*02f0*/  ST.E desc[UR4][R8.64], R13 ;  /* 0x0000000d08007985 */ /* 0x0001e4000c101904 */
.L_x_3:
[----:B------:R-:W-:Y:S05]  /*0300*/  BSYNC.RECONVERGENT B0 ;  /* 0x0000000000007941 */ /* 0x000fea0003800200 */
.L_x_2:
[----:B------:R-:W-:-:S04]  /*0310*/  LOP3.LUT P0, RZ, R5, UR6, RZ, 0xfc, !PT ;  /* 0x0000000605ff7c12 */ /* 0x000fc8000f80fcff */
[----:B------:R-:W-:-:S13]  /*0320*/  ISETP.GT.U32.OR P0, PT, R0, 0x7f, P0 ;  /* 0x0000007f0000780c */ /* 0x000fda0000704470 */
[----:B------:R-:W-:Y:S05]  /*0330*/  @P0 EXIT ;  /* 0x000000000000094d */ /* 0x000fea0003800000 */
[----:B------:R-:W2:Y:S01]  /*0340*/  LDG.E R2, desc[UR4][R2.64] ;  /* 0x0000000402027981 */ /* 0x000ea2000c1e1900 */
[----:B0-----:R-:W0:Y:S03]  /*0350*/  LDC.64 R8, c[0x0][0x380] ;  /* 0x0000e000ff087b82 */ /* 0x001e260000000a00 */
[----:B0-----:R-:W3:Y:S01]  /*0360*/  LDG.E.64 R4, desc[UR4][R8.64+0x10] ;  /* 0x0000100408047981 */ /* 0x001ee2000c1e1b00 */
[----:B------:R-:W-:Y:S01]  /*0370*/  UMOV UR6, 0x47ae147b ;  /* 0x47ae147b00067882 */ /* 0x000fe20000000000 */
[----:B------:R-:W-:Y:S01]  /*0380*/  UMOV UR7, 0x3f847ae1 ;  /* 0x3f847ae100077882 */ /* 0x000fe20000000000 */
[----:B--2---:R-:W0:Y:S02]  /*0390*/  F2F.F64.F32 R6, R2 ;  /* 0x0000000200067310 */ /* 0x004e240000201800 */
[----:B0-----:R-:W-:-:S10]  /*03a0*/  DMUL R6, R6, -UR6 ;  /* 0x8000000606067c28 */ /* 0x001fd40008000000 */
[----:B------:R-:W0:Y:S01]  /*03b0*/  F2F.F32.F64 R7, R6 ;  /* 0x0000000600077310 */ /* 0x000e220000301000 */
[----:B---3--:R-:W-:-:S05]  /*03c0*/  IMAD.WIDE.U32 R4, R0, 0x4, R4 ;  /* 0x0000000400047825 */ /* 0x008fca00078e0004 */
[----:B0-----:R0:W-:Y:S02]  /*03d0*/  ATOM.E.ADD.F32.FTZ.RN.STRONG.GPU P0, RZ, desc[UR4][R4.64], R7 ;  /* 0x8000000704ff79a2 */ /* 0x0011e4000c10f304 */
[----:B0-----:R-:W-:Y:S05]  /*03e0*/  @P0 EXIT ;  /* 0x000000000000094d */ /* 0x001fea0003800000 */
[----:B------:R-:W0:Y:S02]  /*03f0*/  QSPC.E.S P0, RZ, [R4] ;  /* 0x0000000004ff73aa */ /* 0x000e240000000500 */
[----:B0-----:R-:W-:Y:S05]  /*0400*/  @!P0 BRA `(.L_x_8) ;  /* 0x0000000000188947 */ /* 0x001fea0003800000 */
[----:B------:R-:W-:-:S07]  /*0410*/  MOV R4, R4 ;  /* 0x0000000400047202 */ /* 0x000fce0000000f00 */
.L_x_9:
[----:B------:R-:W0:Y:S02]  /*0420*/  LDS R2, [R4] ;  /* 0x0000000004027984 */ /* 0x000e240000000800 */
[----:B0-----:R-:W-:-:S05]  /*0430*/  FADD R3, R7, R2 ;  /* 0x0000000207037221 */ /* 0x001fca0000000000 */
[----:B------:R-:W0:Y:S02]  /*0440*/  ATOMS.CAST.SPIN P0, [R4], R2, R3 ;  /* 0x000000020400758d */ /* 0x000e240001800003 */
[----:B0-----:R-:W-:Y:S05]  /*0450*/  @!P0 BRA `(.L_x_9) ;  /* 0xfffffffc00f08947 */ /* 0x001fea000383ffff */
[----:B------:R-:W-:Y:S05]  /*0460*/  EXIT ;  /* 0x000000000000794d */ /* 0x000fea0003800000 */
.L_x_8:
[----:B------:R-:W0:Y:S02]  /*0470*/  QSPC.E.D P0, RZ, [R4] ;  /* 0x0000000004ff73aa */ /* 0x000e240000000700 */
[----:B0-----:R-:W-:Y:S05]  /*0480*/  @!P0 BRA `(.L_x_10) ;  /* 0x0000000000188947 */ /* 0x001fea0003800000 */
.L_x_11:
[----:B------:R-:W2:Y:S02]  /*0490*/  LD.E R2, [R4] ;  /* 0x0000000004027980 */ /* 0x000ea40000100900 */
[----:B--2---:R-:W-:-:S06]  /*04a0*/  FADD R3, R7, R2 ;  /* 0x0000000207037221 */ /* 0x004fcc0000000000 */
[----:B------:R-:W2:Y:S02]  /*04b0*/  ATOM.E.CAST.SPIN PT, R3, [R4], R2, R3 ;  /* 0x000000020403738b */ /* 0x000ea400019e0103 */
[----:B--2---:R-:W-:-:S13]  /*04c0*/  ISETP.EQ.U32.AND P0, PT, R3, 0x1, PT ;  /* 0x000000010300780c */ /* 0x004fda0003f02070 */
[----:B------:R-:W-:Y:S05]  /*04d0*/  @!P0 BRA `(.L_x_11) ;  /* 0xfffffffc00ec8947 */ /* 0x000fea000383ffff */
[----:B------:R-:W-:Y:S05]  /*04e0*/  EXIT ;  /* 0x000000000000794d */ /* 0x000fea0003800000 */
.L_x_10:
[----:B------:R-:W2:Y:S02]  /*04f0*/  LD.E R0, desc[UR4][R4.64] ;  /* 0x0000000404007980 */ /* 0x000ea4000c101900 */
[----:B--2---:R-:W-:-:S05]  /*0500*/  FADD R7, R7, R0 ;  /* 0x0000000007077221 */ /* 0x004fca0000000000 */
[----:B------:R-:W-:Y:S01]  /*0510*/  ST.E desc[UR4][R4.64], R7 ;  /* 0x0000000704007985 */ /* 0x000fe2000c101904 */
[----:B------:R-:W-:Y:S05]  /*0520*/  EXIT ;  /* 0x000000000000794d */ /* 0x000fea0003800000 */
.L_x_12:
        /* <DEDUP_REMOVED lines=13> */
.L_x_49:


//--------------------- .text._Z21update_output_weightsIfEvP13NeuralNetworkIT_EPKS1_S5_ --------------------------
	.section	.text._Z21update_output_weightsIfEvP13NeuralNetworkIT_EPKS1_S5_,"ax",@progbits
	.align	128
        .global         _Z21update_output_weightsIfEvP13NeuralNetworkIT_EPKS1_S5_
        .type           _Z21update_output_weightsIfEvP13NeuralNetworkIT_EPKS1_S5_,@function
        .size           _Z21update_output_weightsIfEvP13NeuralNetworkIT_EPKS1_S5_,(.L_x_50 - _Z21update_output_weightsIfEvP13NeuralNetworkIT_EPKS1_S5_)
        .other          _Z21update_output_weightsIfEvP13NeuralNetworkIT_EPKS1_S5_,@"STO_CUDA_ENTRY STV_DEFAULT"
_Z21update_output_weightsIfEvP13NeuralNetworkIT_EPKS1_S5_:
.text._Z21update_output_weightsIfEvP13NeuralNetworkIT_EPKS1_S5_:
[----:B------:R-:W-:Y:S01]  /*0000*/  LDC R1, c[0x0][0x37c] ;  /* 0x0000df00ff017b82 */ /* 0x000fe20000000800 */
[----:B------:R-:W0:Y:S01]  /*0010*/  S2R R2, SR_TID.X ;  /* 0x0000000000027919 */ /* 0x000e220000002100 */
[----:B------:R-:W1:Y:S01]  /*0020*/  LDCU.64 UR4, c[0x0][0x358] ;  /* 0x00006b00ff0477ac */ /* 0x000e620008000a00 */
[----:B------:R-:W-:Y:S01]  /*0030*/  BSSY.RECONVERGENT B0, `(.L_x_13) ;  /* 0x000002d000007945 */ /* 0x000fe20003800200 */
[----:B------:R-:W2:Y:S01]  /*0040*/  S2R R0, SR_CTAID.X ;  /* 0x0000000000007919 */ /* 0x000ea20000002500 */
[----:B------:R-:W3:Y:S01]  /*0050*/  S2R R3, SR_CTAID.Y ;  /* 0x0000000000037919 */ /* 0x000ee20000002600 */
[----:B0-----:R-:W-:-:S04]  /*0060*/  ISETP.GT.U32.AND P0, PT, R2, 0x7f, PT ;  /* 0x0000007f0200780c */ /* 0x001fc80003f04070 */
[----:B--2---:R-:W-:-:S04]  /*0070*/  ISETP.GT.U32.OR P0, PT, R0, 0x9, P0 ;  /* 0x000000090000780c */ /* 0x004fc80000704470 */
[----:B---3--:R-:W-:-:S13]  /*0080*/  ISETP.NE.OR P0, PT, R3, RZ, P0 ;  /* 0x000000ff0300720c */ /* 0x008fda0000705670 */
[----:B-1----:R-:W-:Y:S05]  /*0090*/  @P0 BRA `(.L_x_14) ;  /* 0x0000000000980947 */ /* 0x002fea0003800000 */
[----:B------:R-:W0:Y:S08]  /*00a0*/  LDC.64 R6, c[0x0][0x388] ;  /* 0x0000e200ff067b82 */ /* 0x000e300000000a00 */
[----:B------:R-:W1:Y:S01]  /*00b0*/  LDC.64 R10, c[0x0][0x390] ;  /* 0x0000e400ff0a7b82 */ /* 0x000e620000000a00 */
[----:B0-----:R-:W-:-:S06]  /*00c0*/  IMAD.WIDE.U32 R6, R0, 0x4, R6 ;  /* 0x0000000400067825 */ /* 0x001fcc00078e0006 */
[----:B------:R0:W2:Y:S01]  /*00d0*/  LDG.E R6, desc[UR4][R6.64] ;  /* 0x0000000406067981 */ /* 0x0000a2000c1e1900 */
[----:B-1----:R-:W-:-:S06]  /*00e0*/  IMAD.WIDE.U32 R10, R2, 0x4, R10 ;  /* 0x00000004020a7825 */ /* 0x002fcc00078e000a */
[----:B------:R-:W3:Y:S01]  /*00f0*/  LDG.E R10, desc[UR4][R10.64] ;  /* 0x000000040a0a7981 */ /* 0x000ee2000c1e1900 */
[----:B------:R-:W1:Y:S03]  /*0100*/  LDC.64 R14, c[0x0][0x380] ;  /* 0x0000e000ff0e7b82 */ /* 0x000e660000000a00 */
[----:B-1----:R-:W4:Y:S01]  /*0110*/  LDG.E.64 R4, desc[UR4][R14.64+0x8] ;  /* 0x000008040e047981 */ /* 0x002f22000c1e1b00 */
[----:B------:R-:W-:Y:S01]  /*0120*/  UMOV UR6, 0x47ae147b ;  /* 0x47ae147b00067882 */ /* 0x000fe20000000000 */
[----:B------:R-:W-:Y:S01]  /*0130*/  UMOV UR7, 0x3f847ae1 ;  /* 0x3f847ae100077882 */ /* 0x000fe20000000000 */
[----:B0-----:R-:W-:Y:S01]  /*0140*/  LEA R7, R0, R2, 0x7 ;  /* 0x0000000200077211 */ /* 0x001fe200078e38ff */
[----:B--2---:R-:W0:Y:S08]  /*0150*/  F2F.F64.F32 R8, R6 ;  /* 0x0000000600087310 */ /* 0x004e300000201800 */
[----:B---3--:R-:W1:Y:S01]  /*0160*/  F2F.F64.F32 R12, R10 ;  /* 0x0000000a000c7310 */ /* 0x008e620000201800 */
[----:B0-----:R-:W-:-:S08]  /*0170*/  DMUL R8, R8, -UR6 ;  /* 0x8000000608087c28 */ /* 0x001fd00008000000 */
[----:B-1----:R-:W-:-:S10]  /*0180*/  DMUL R8, R8, R12 ;  /* 0x0000000c08087228 */ /* 0x002fd40000000000 */
[----:B------:R-:W0:Y:S01]  /*0190*/  F2F.F32.F64 R9, R8 ;  /* 0x0000000800097310 */ /* 0x000e220000301000 */
[----:B----4-:R-:W-:-:S05]  /*01a0*/  IMAD.WIDE.U32 R4, R7, 0x4, R4 ;  /* 0x0000000407047825 */ /* 0x010fca00078e0004 */
[----:B0-----:R0:W-:Y:S02]  /*01b0*/  ATOM.E.ADD.F32.FTZ.RN.STRONG.GPU P0, RZ, desc[UR4][R4.64], R9 ;  /* 0x8000000904ff79a2 */ /* 0x0011e4000c10f304 */
[----:B0-----:R-:W-:Y:S05]  /*01c0*/  @P0 BRA `(.L_x_14) ;  /* 0x00000000004c0947 */ /* 0x001fea0003800000 */
[----:B------:R-:W0:Y:S02]  /*01d0*/  QSPC.E.S P0, RZ, [R4] ;  /* 0x0000000004ff73aa */ /* 0x000e240000000500 */
[----:B0-----:R-:W-:Y:S05]  /*01e0*/  @!P0 BRA `(.L_x_15) ;  /* 0x0000000000188947 */ /* 0x001fea0003800000 */
[----:B------:R-:W-:-:S07]  /*01f0*/  MOV R4, R4 ;  /* 0x0000000400047202 */ /* 0x000fce0000000f00 */
.L_x_16:
[----:B------:R-:W0:Y:S02]  /*0200*/  LDS R6, [R4] ;  /* 0x0000000004067984 */ /* 0x000e240000000800 */
[----:B0-----:R-:W-:-:S05]  /*0210*/  FADD R7, R9, R6 ;  /* 0x0000000609077221 */ /* 0x001fca0000000000 */
[----:B------:R-:W0:Y:S02]  /*0220*/  ATOMS.CAST.SPIN P0, [R4], R6, R7 ;  /* 0x000000060400758d */ /* 0x000e240001800007 */
[----:B0-----:R-:W-:Y:S05]  /*0230*/  @!P0 BRA `(.L_x_16) ;  /* 0xfffffffc00f08947 */ /* 0x001fea000383ffff */
[----:B------:R-:W-:Y:S05]  /*0240*/  BRA `(.L_x_14) ;  /* 0x00000000002c7947 */ /* 0x000fea0003800000 */
.L_x_15:
[----:B------:R-:W0:Y:S02]  /*0250*/  QSPC.E.D P0, RZ, [R4] ;  /* 0x0000000004ff73aa */ /* 0x000e240000000700 */
[----:B0-----:R-:W-:Y:S05]  /*0260*/  @!P0 BRA `(.L_x_17) ;  /* 0x0000000000188947 */ /* 0x001fea0003800000 */
.L_x_18:
[----:B------:R-:W2:Y:S02]  /*0270*/  LD.E R6, [R4] ;  /* 0x0000000004067980 */ /* 0x000ea40000100900 */
[----:B--2---:R-:W-:-:S06]  /*0280*/  FADD R7, R9, R6 ;  /* 0x0000000609077221 */ /* 0x004fcc0000000000 */
[----:B------:R-:W2:Y:S02]  /*0290*/  ATOM.E.CAST.SPIN PT, R7, [R4], R6, R7 ;  /* 0x000000060407738b */ /* 0x000ea400019e0107 */
[----:B--2---:R-:W-:-:S13]  /*02a0*/  ISETP.EQ.U32.AND P0, PT, R7, 0x1, PT ;  /* 0x000000010700780c */ /* 0x004fda0003f02070 */
[----:B------:R-:W-:Y:S05]  /*02b0*/  @!P0 BRA `(.L_x_18) ;  /* 0xfffffffc00ec8947 */ /* 0x000fea000383ffff */
[----:B------:R-:W-:Y:S05]  /*02c0*/  BRA `(.L_x_14) ;  /* 0x00000000000c7947 */ /* 0x000fea0003800000 */
.L_x_17:
[----:B------:R-:W2:Y:S02]  /*02d0*/  LD.E R6, desc[UR4][R4.64] ;  /* 0x0000000404067980 */ /* 0x000ea4000c101900 */
[----:B--2---:R-:W-:-:S05]  /*02e0*/  FADD R9, R9, R6 ;  /* 0x0000000609097221 */ /* 0x004fca0000000000 */
[----:B------:R0:W-:Y:S02]  /*02f0*/  ST.E desc[UR4][R4.64], R9 ;  /* 0x0000000904007985 */ /* 0x0001e4000c101904 */
.L_x_14:
[----:B------:R-:W-:Y:S05]  /*0300*/  BSYNC.RECONVERGENT B0 ;  /* 0x0000000000007941 */ /* 0x000fea0003800200 */
.L_x_13:
[----:B------:R-:W-:-:S04]  /*0310*/  LOP3.LUT P0, RZ, R3, R2, RZ, 0xfc, !PT ;  /* 0x0000000203ff7212 */ /* 0x000fc8000780fcff */
[----:B------:R-:W-:-:S13]  /*0320*/  ISETP.GT.U32.OR P0, PT, R0, 0x9, P0 ;  /* 0x000000090000780c */ /* 0x000fda0000704470 */
[----:B------:R-:W-:Y:S05]  /*0330*/  @P0 EXIT ;  /* 0x000000000000094d */ /* 0x000fea0003800000 */
[----:B0-----:R-:W0:Y:S01]  /*0340*/  LDC.64 R4, c[0x0][0x388] ;  /* 0x0000e200ff047b82 */ /* 0x001e220000000a00 */
[----:B------:R-:W-:-:S04]  /*0350*/  IMAD R3, R3, 0xa, R0 ;  /* 0x0000000a03037824 */ /* 0x000fc800078e0200 */
[----:B0-----:R-:W-:-:S06]  /*0360*/  IMAD.WIDE.U32 R4, R3, 0x4, R4 ;  /* 0x0000000403047825 */ /* 0x001fcc00078e0004 */
[----:B------:R-:W2:Y:S01]  /*0370*/  LDG.E R4, desc[UR4][R4.64] ;  /* 0x0000000404047981 */ /* 0x000ea2000c1e1900 */
[----:B------:R-:W0:Y:S03]  /*0380*/  LDC.64 R8, c[0x0][0x380] ;  /* 0x0000e000ff087b82 */ /* 0x000e260000000a00 */
        /* <DEDUP_REMOVED lines=12> */
.L_x_20:
[----:B------:R-:W0:Y:S02]  /*0450*/  LDS R4, [R2] ;  /* 0x0000000002047984 */ /* 0x000e240000000800 */
[----:B0-----:R-:W-:-:S05]  /*0460*/  FADD R5, R7, R4 ;  /* 0x0000000407057221 */ /* 0x001fca0000000000 */
[----:B------:R-:W0:Y:S02]  /*0470*/  ATOMS.CAST.SPIN P0, [R2], R4, R5 ;  /* 0x000000040200758d */ /* 0x000e240001800005 */
[----:B0-----:R-:W-:Y:S05]  /*0480*/  @!P0 BRA `(.L_x_20) ;  /* 0xfffffffc00f08947 */ /* 0x001fea000383ffff */
[----:B------:R-:W-:Y:S05]  /*0490*/  EXIT ;  /* 0x000000000000794d */ /* 0x000fea0003800000 */
.L_x_19:
[----:B------:R-:W0:Y:S02]  /*04a0*/  QSPC.E.D P0, RZ, [R2] ;  /* 0x0000000002ff73aa */ /* 0x000e240000000700 */
[----:B0-----:R-:W-:Y:S05]  /*04b0*/  @!P0 BRA `(.L_x_21) ;  /* 0x0000000000188947 */ /* 0x001fea0003800000 */
.L_x_22:
[----:B------:R-:W2:Y:S02]  /*04c0*/  LD.E R4, [R2] ;  /* 0x0000000002047980 */ /* 0x000ea40000100900 */
[----:B--2---:R-:W-:-:S06]  /*04d0*/  FADD R5, R7, R4 ;  /* 0x0000000407057221 */ /* 0x004fcc0000000000 */
[----:B------:R-:W2:Y:S02]  /*04e0*/  ATOM.E.CAST.SPIN PT, R5, [R2], R4, R5 ;  /* 0x000000040205738b */ /* 0x000ea400019e0105 */
[----:B--2---:R-:W-:-:S13]  /*04f0*/  ISETP.EQ.U32.AND P0, PT, R5, 0x1, PT ;  /* 0x000000010500780c */ /* 0x004fda0003f02070 */
[----:B------:R-:W-:Y:S05]  /*0500*/  @!P0 BRA `(.L_x_22) ;  /* 0xfffffffc00ec8947 */ /* 0x000fea000383ffff */
[----:B------:R-:W-:Y:S05]  /*0510*/  EXIT ;  /* 0x000000000000794d */ /* 0x000fea0003800000 */
.L_x_21:
[----:B------:R-:W2:Y:S02]  /*0520*/  LD.E R0, desc[UR4][R2.64] ;  /* 0x0000000402007980 */ /* 0x000ea4000c101900 */
[----:B--2---:R-:W-:-:S05]  /*0530*/  FADD R7, R7, R0 ;  /* 0x0000000007077221 */ /* 0x004fca0000000000 */
[----:B------:R-:W-:Y:S01]  /*0540*/  ST.E desc[UR4][R2.64], R7 ;  /* 0x0000000702007985 */ /* 0x000fe2000c101904 */
[----:B------:R-:W-:Y:S05]  /*0550*/  EXIT ;  /* 0x000000000000794d */ /* 0x000fea0003800000 */
.L_x_23:
        /* <DEDUP_REMOVED lines=10> */
.L_x_50:


//--------------------- .text._Z16compute_d_hiddenIfEvP13NeuralNetworkIT_EPKS1_S5_PS1_ --------------------------
	.section	.text._Z16compute_d_hiddenIfEvP13NeuralNetworkIT_EPKS1_S5_PS1_,"ax",@progbits
	.align	128
        .global         _Z16compute_d_hiddenIfEvP13NeuralNetworkIT_EPKS1_S5_PS1_
        .type           _Z16compute_d_hiddenIfEvP13NeuralNetworkIT_EPKS1_S5_PS1_,@function
        .size           _Z16compute_d_hiddenIfEvP13NeuralNetworkIT_EPKS1_S5_PS1_,(.L_x_51 - _Z16compute_d_hiddenIfEvP13NeuralNetworkIT_EPKS1_S5_PS1_)
        .other          _Z16compute_d_hiddenIfEvP13NeuralNetworkIT_EPKS1_S5_PS1_,@"STO_CUDA_ENTRY STV_DEFAULT"
_Z16compute_d_hiddenIfEvP13NeuralNetworkIT_EPKS1_S5_PS1_:
.text._Z16compute_d_hiddenIfEvP13NeuralNetworkIT_EPKS1_S5_PS1_:
        /* <DEDUP_REMOVED lines=12> */
[----:B------:R-:W0:Y:S02]  /*00c0*/  LDC R0, c[0x0][0x360] ;  /* 0x0000d800ff007b82 */ /* 0x000e240000000800 */
[----:B0-----:R-:W-:Y:S01]  /*00d0*/  IMAD R0, R0, UR4, R7 ;  /* 0x0000000400007c24 */ /* 0x001fe2000f8e0207 */
[----:B-1----:R-:W-:-:S04]  /*00e0*/  @!P1 LEA R4, R5, R4, 0x18 ;  /* 0x0000000405049211 */ /* 0x002fc800078ec0ff */
[----:B------:R-:W-:Y:S02]  /*00f0*/  ISETP.GT.AND P0, PT, R0, 0x7f, PT ;  /* 0x0000007f0000780c */ /* 0x000fe40003f04270 */
[----:B------:R-:W-:Y:S02]  /*0100*/  @!P1 LEA R5, R7, R4, 0x2 ;  /* 0x0000000407059211 */ /* 0x000fe400078e10ff */
[----:B------:R-:W-:-:S03]  /*0110*/  ISETP.NE.OR P0, PT, R6, RZ, P0 ;  /* 0x000000ff0600720c */ /* 0x000fc60000705670 */
[----:B--2---:R0:W-:Y:S01]  /*0120*/  @!P1 STS [R5], R2 ;  /* 0x0000000205009388 */ /* 0x0041e20000000800 */
[----:B------:R-:W-:Y:S09]  /*0130*/  BAR.SYNC.DEFER_BLOCKING 0x0 ;  /* 0x0000000000007b1d */ /* 0x000ff20000010000 */
[----:B------:R-:W-:Y:S05]  /*0140*/  @P0 EXIT ;  /* 0x000000000000094d */ /* 0x000fea0003800000 */
[----:B0-----:R-:W0:Y:S08]  /*0150*/  LDC.64 R4, c[0x0][0x380] ;  /* 0x0000e000ff047b82 */ /* 0x001e300000000a00 */
[----:B------:R-:W1:Y:S01]  /*0160*/  LDC.64 R24, c[0x0][0x390] ;  /* 0x0000e400ff187b82 */ /* 0x000e620000000a00 */
[----:B0-----:R0:W2:Y:S01]  /*0170*/  LDG.E.64 R2, desc[UR6][R4.64+0x8] ;  /* 0x0000080604027981 */ /* 0x0010a2000c1e1b00 */
[----:B-1----:R-:W-:-:S05]  /*0180*/  IMAD.WIDE R24, R0, 0x4, R24 ;  /* 0x0000000400187825 */ /* 0x002fca00078e0218 */
[----:B------:R-:W3:Y:S01]  /*0190*/  LDG.E R20, desc[UR6][R24.64] ;  /* 0x0000000618147981 */ /* 0x000ee2000c1e1900 */
[----:B------:R-:W1:Y:S01]  /*01a0*/  S2UR UR5, SR_CgaCtaId ;  /* 0x00000000000579c3 */ /* 0x000e620000008800 */
[----:B------:R-:W-:Y:S02]  /*01b0*/  UMOV UR4, 0x400 ;  /* 0x0000040000047882 */ /* 0x000fe40000000000 */
[----:B-1----:R-:W-:-:S09]  /*01c0*/  ULEA UR4, UR5, UR4, 0x18 ;  /* 0x0000000405047291 */ /* 0x002fd2000f8ec0ff */
[----:B0-----:R-:W0:Y:S04]  /*01d0*/  LDS.128 R4, [UR4] ;  /* 0x00000004ff047984 */ /* 0x001e280008000c00 */
[----:B------:R-:W1:Y:S04]  /*01e0*/  LDS.128 R8, [UR4+0x10] ;  /* 0x00001004ff087984 */ /* 0x000e680008000c00 */
[----:B------:R-:W4:Y:S01]  /*01f0*/  LDS.64 R12, [UR4+0x20] ;  /* 0x00002004ff0c7984 */ /* 0x000f220008000a00 */
[----:B--2---:R-:W-:-:S05]  /*0200*/  IMAD.WIDE R22, R0, 0x4, R2 ;  /* 0x0000000400167825 */ /* 0x004fca00078e0202 */
[----:B------:R-:W0:Y:S04]  /*0210*/  LDG.E R3, desc[UR6][R22.64] ;  /* 0x0000000616037981 */ /* 0x000e28000c1e1900 */
[----:B------:R-:W2:Y:S04]  /*0220*/  LDG.E R27, desc[UR6][R22.64+0x200] ;  /* 0x00020006161b7981 */ /* 0x000ea8000c1e1900 */
[----:B------:R-:W5:Y:S04]  /*0230*/  LDG.E R21, desc[UR6][R22.64+0x400] ;  /* 0x0004000616157981 */ /* 0x000f68000c1e1900 */
[----:B------:R-:W4:Y:S04]  /*0240*/  LDG.E R16, desc[UR6][R22.64+0x600] ;  /* 0x0006000616107981 */ /* 0x000f28000c1e1900 */
[----:B------:R-:W1:Y:S04]  /*0250*/  LDG.E R19, desc[UR6][R22.64+0x800] ;  /* 0x0008000616137981 */ /* 0x000e68000c1e1900 */
[----:B------:R-:W4:Y:S04]  /*0260*/  LDG.E R14, desc[UR6][R22.64+0xa00] ;  /* 0x000a0006160e7981 */ /* 0x000f28000c1e1900 */
[----:B------:R-:W4:Y:S04]  /*0270*/  LDG.E R15, desc[UR6][R22.64+0xc00] ;  /* 0x000c0006160f7981 */ /* 0x000f28000c1e1900 */
[----:B------:R-:W4:Y:S04]  /*0280*/  LDG.E R2, desc[UR6][R22.64+0xe00] ;  /* 0x000e000616027981 */ /* 0x000f28000c1e1900 */
[----:B------:R-:W4:Y:S04]  /*0290*/  LDG.E R17, desc[UR6][R22.64+0x1000] ;  /* 0x0010000616117981 */ /* 0x000f28000c1e1900 */
[----:B------:R-:W4:Y:S01]  /*02a0*/  LDG.E R18, desc[UR6][R22.64+0x1200] ;  /* 0x0012000616127981 */ /* 0x000f22000c1e1900 */
[----:B---3--:R-:W-:Y:S01]  /*02b0*/  FSETP.GT.AND P0, PT, R20, RZ, PT ;  /* 0x000000ff1400720b */ /* 0x008fe20003f04000 */
[----:B0-----:R-:W-:-:S04]  /*02c0*/  FFMA R4, R3, R4, RZ ;  /* 0x0000000403047223 */ /* 0x001fc800000000ff */
[----:B--2---:R-:W-:-:S04]  /*02d0*/  FFMA R4, R27, R5, R4 ;  /* 0x000000051b047223 */ /* 0x004fc80000000004 */
[----:B-----5:R-:W-:Y:S02]  /*02e0*/  FFMA R21, R21, R6, R4 ;  /* 0x0000000615157223 */ /* 0x020fe40000000004 */
[----:B------:R-:W0:Y:S02]  /*02f0*/  LDC.64 R4, c[0x0][0x398] ;  /* 0x0000e600ff047b82 */ /* 0x000e240000000a00 */
[----:B----4-:R-:W-:-:S04]  /*0300*/  FFMA R16, R16, R7, R21 ;  /* 0x0000000710107223 */ /* 0x010fc80000000015 */
[----:B-1----:R-:W-:-:S04]  /*0310*/  FFMA R19, R19, R8, R16 ;  /* 0x0000000813137223 */ /* 0x002fc80000000010 */
[----:B------:R-:W-:-:S04]  /*0320*/  FFMA R14, R14, R9, R19 ;  /* 0x000000090e0e7223 */ /* 0x000fc80000000013 */
[----:B------:R-:W-:-:S04]  /*0330*/  FFMA R15, R15, R10, R14 ;  /* 0x0000000a0f0f7223 */ /* 0x000fc8000000000e */
[----:B------:R-:W-:-:S04]  /*0340*/  FFMA R2, R2, R11, R15 ;  /* 0x0000000b02027223 */ /* 0x000fc8000000000f */
[----:B------:R-:W-:-:S04]  /*0350*/  FFMA R17, R17, R12, R2 ;  /* 0x0000000c11117223 */ /* 0x000fc80000000002 */
[----:B------:R-:W-:Y:S01]  /*0360*/  FFMA R13, R18, R13, R17 ;  /* 0x0000000d120d7223 */ /* 0x000fe20000000011 */
[----:B0-----:R-:W-:-:S04]  /*0370*/  IMAD.WIDE R4, R0, 0x4, R4 ;  /* 0x0000000400047825 */ /* 0x001fc800078e0204 */
[----:B------:R-:W-:-:S05]  /*0380*/  FSEL R13, R13, RZ, P0 ;  /* 0x000000ff0d0d7208 */ /* 0x000fca0000000000 */
[----:B------:R-:W-:Y:S01]  /*0390*/  STG.E desc[UR6][R4.64], R13 ;  /* 0x0000000d04007986 */ /* 0x000fe2000c101906 */
[----:B------:R-:W-:Y:S05]  /*03a0*/  EXIT ;  /* 0x000000000000794d */ /* 0x000fea0003800000 */
.L_x_24:
        /* <DEDUP_REMOVED lines=13> */
.L_x_51:


//--------------------- .text._Z16compute_d_outputIfEvPKT_S2_PS0_ --------------------------
	.section	.text._Z16compute_d_outputIfEvPKT_S2_PS0_,"ax",@progbits
	.align	128
        .global         _Z16compute_d_outputIfEvPKT_S2_PS0_
        .type           _Z16compute_d_outputIfEvPKT_S2_PS0_,@function
        .size           _Z16compute_d_outputIfEvPKT_S2_PS0_,(.L_x_52 - _Z16compute_d_outputIfEvPKT_S2_PS0_)
        .other          _Z16compute_d_outputIfEvPKT_S2_PS0_,@"STO_CUDA_ENTRY STV_DEFAULT"
_Z16compute_d_outputIfEvPKT_S2_PS0_:
.text._Z16compute_d_outputIfEvPKT_S2_PS0_:
[----:B------:R-:W-:Y:S01]  /*0000*/  LDC R1, c[0x0][0x37c] ;  /* 0x0000df00ff017b82 */ /* 0x000fe20000000800 */
[----:B------:R-:W0:Y:S07]  /*0010*/  S2R R9, SR_TID.X ;  /* 0x0000000000097919 */ /* 0x000e2e0000002100 */
[----:B------:R-:W0:Y:S08]  /*0020*/  S2UR UR4, SR_CTAID.X ;  /* 0x00000000000479c3 */ /* 0x000e300000002500 */
[----:B------:R-:W0:Y:S08]  /*0030*/  LDC R0, c[0x0][0x360] ;  /* 0x0000d800ff007b82 */ /* 0x000e300000000800 */
[----:B------:R-:W1:Y:S01]  /*0040*/  S2UR UR5, SR_CTAID.Y ;  /* 0x00000000000579c3 */ /* 0x000e620000002600 */
[----:B0-----:R-:W-:-:S05]  /*0050*/  IMAD R9, R0, UR4, R9 ;  /* 0x0000000400097c24 */ /* 0x001fca000f8e0209 */
[----:B------:R-:W-:-:S04]  /*0060*/  ISETP.GT.AND P0, PT, R9, 0x9, PT ;  /* 0x000000090900780c */ /* 0x000fc80003f04270 */
[----:B-1----:R-:W-:-:S13]  /*0070*/  ISETP.NE.OR P0, PT, RZ, UR5, P0 ;  /* 0x00000005ff007c0c */ /* 0x002fda0008705670 */
[----:B------:R-:W-:Y:S05]  /*0080*/  @P0 EXIT ;  /* 0x000000000000094d */ /* 0x000fea0003800000 */
[----:B------:R-:W0:Y:S01]  /*0090*/  LDC.64 R2, c[0x0][0x380] ;  /* 0x0000e000ff027b82 */ /* 0x000e220000000a00 */
[----:B------:R-:W1:Y:S07]  /*00a0*/  LDCU.64 UR4, c[0x0][0x358] ;  /* 0x00006b00ff0477ac */ /* 0x000e6e0008000a00 */
[----:B------:R-:W2:Y:S08]  /*00b0*/  LDC.64 R4, c[0x0][0x388] ;  /* 0x0000e200ff047b82 */ /* 0x000eb00000000a00 */
[----:B------:R-:W3:Y:S01]  /*00c0*/  LDC.64 R6, c[0x0][0x390] ;  /* 0x0000e400ff067b82 */ /* 0x000ee20000000a00 */
[----:B0-----:R-:W-:-:S06]  /*00d0*/  IMAD.WIDE R2, R9, 0x4, R2 ;  /* 0x0000000409027825 */ /* 0x001fcc00078e0202 */
[----:B-1----:R-:W4:Y:S01]  /*00e0*/  LDG.E R2, desc[UR4][R2.64] ;  /* 0x0000000402027981 */ /* 0x002f22000c1e1900 */
[----:B--2---:R-:W-:-:S06]  /*00f0*/  IMAD.WIDE R4, R9, 0x4, R4 ;  /* 0x0000000409047825 */ /* 0x004fcc00078e0204 */
[----:B------:R-:W4:Y:S01]  /*0100*/  LDG.E R5, desc[UR4][R4.64] ;  /* 0x0000000404057981 */ /* 0x000f22000c1e1900 */
[----:B---3--:R-:W-:-:S04]  /*0110*/  IMAD.WIDE R6, R9, 0x4, R6 ;  /* 0x0000000409067825 */ /* 0x008fc800078e0206 */
[----:B----4-:R-:W-:-:S05]  /*0120*/  FADD R9, R2, -R5 ;  /* 0x8000000502097221 */ /* 0x010fca0000000000 */
[----:B------:R-:W-:Y:S01]  /*0130*/  STG.E desc[UR4][R6.64], R9 ;  /* 0x0000000906007986 */ /* 0x000fe2000c101904 */
[----:B------:R-:W-:Y:S05]  /*0140*/  EXIT ;  /* 0x000000000000794d */ /* 0x000fea0003800000 */
.L_x_25:
        /* <DEDUP_REMOVED lines=11> */
.L_x_52:


//--------------------- .text._Z17normalize_softmaxIfEvPT_ --------------------------
	.section	.text._Z17normalize_softmaxIfEvPT_,"ax",@progbits
	.align	128
        .global         _Z17normalize_softmaxIfEvPT_
        .type           _Z17normalize_softmaxIfEvPT_,@function
        .size           _Z17normalize_softmaxIfEvPT_,(.L_x_47 - _Z17normalize_softmaxIfEvPT_)
        .other          _Z17normalize_softmaxIfEvPT_,@"STO_CUDA_ENTRY STV_DEFAULT"
_Z17normalize_softmaxIfEvPT_:
.text._Z17normalize_softmaxIfEvPT_:
[----:B------:R-:W-:Y:S01]  /*0000*/  LDC R1, c[0x0][0x37c] ;  /* 0x0000df00ff017b82 */ /* 0x000fe20000000800 */
[----:B------:R-:W0:Y:S07]  /*0010*/  S2R R2, SR_TID.X ;  /* 0x0000000000027919 */ /* 0x000e2e0000002100 */
[----:B------:R-:W1:Y:S01]  /*0020*/  LDC.64 R4, c[0x0][0x380] ;  /* 0x0000e000ff047b82 */ /* 0x000e620000000a00 */
[----:B------:R-:W2:Y:S01]  /*0030*/  LDCU.64 UR6, c[0x0][0x358] ;  /* 0x00006b00ff0677ac */ /* 0x000ea20008000a00 */
[----:B------:R-:W-:Y:S01]  /*0040*/  BSSY.RECONVERGENT B0, `(.L_x_26) ;  /* 0x000000c000007945 */ /* 0x000fe20003800200 */
[----:B------:R-:W3:Y:S01]  /*0050*/  S2R R7, SR_CTAID.Y ;  /* 0x0000000000077919 */ /* 0x000ee20000002600 */
[----:B0-----:R-:W-:Y:S01]  /*0060*/  ISETP.GT.U32.AND P0, PT, R2, 0x9, PT ;  /* 0x000000090200780c */ /* 0x001fe20003f04070 */
[----:B---3--:R-:W-:-:S04]  /*0070*/  IMAD R3, R7, 0xa, R2 ;  /* 0x0000000a07037824 */ /* 0x008fc800078e0202 */
[----:B-1----:R-:W-:-:S08]  /*0080*/  IMAD.WIDE.U32 R4, R3, 0x4, R4 ;  /* 0x0000000403047825 */ /* 0x002fd000078e0004 */
[----:B--2---:R-:W-:Y:S05]  /*0090*/  @P0 BRA `(.L_x_27) ;  /* 0x0000000000180947 */ /* 0x004fea0003800000 */
[----:B------:R-:W2:Y:S01]  /*00a0*/  LDG.E R0, desc[UR6][R4.64] ;  /* 0x0000000604007981 */ /* 0x000ea2000c1e1900 */
[----:B------:R-:W0:Y:S01]  /*00b0*/  S2UR UR5, SR_CgaCtaId ;  /* 0x00000000000579c3 */ /* 0x000e220000008800 */
[----:B------:R-:W-:Y:S02]  /*00c0*/  UMOV UR4, 0x400 ;  /* 0x0000040000047882 */ /* 0x000fe40000000000 */
[----:B0-----:R-:W-:-:S06]  /*00d0*/  ULEA UR4, UR5, UR4, 0x18 ;  /* 0x0000000405047291 */ /* 0x001fcc000f8ec0ff */
[----:B------:R-:W-:-:S05]  /*00e0*/  LEA R3, R2, UR4, 0x2 ;  /* 0x0000000402037c11 */ /* 0x000fca000f8e10ff */
[----:B--2---:R0:W-:Y:S02]  /*00f0*/  STS [R3], R0 ;  /* 0x0000000003007388 */ /* 0x0041e40000000800 */
.L_x_27:
[----:B------:R-:W-:Y:S05]  /*0100*/  BSYNC.RECONVERGENT B0 ;  /* 0x0000000000007941 */ /* 0x000fea0003800200 */
.L_x_26:
[----:B------:R-:W1:Y:S01]  /*0110*/  LDCU UR4, c[0x0][0x374] ;  /* 0x00006e80ff0477ac */ /* 0x000e620008000800 */
[----:B------:R-:W-:Y:S01]  /*0120*/  BAR.SYNC.DEFER_BLOCKING 0x0 ;  /* 0x0000000000007b1d */ /* 0x000fe20000010000 */
[----:B-1----:R-:W-:-:S13]  /*0130*/  ISETP.GE.U32.AND P0, PT, R7, UR4, PT ;  /* 0x0000000407007c0c */ /* 0x002fda000bf06070 */
[----:B------:R-:W-:Y:S05]  /*0140*/  @P0 EXIT ;  /* 0x000000000000094d */ /* 0x000fea0003800000 */
[----:B------:R-:W-:Y:S01]  /*0150*/  ISETP.NE.AND P0, PT, R2, RZ, PT ;  /* 0x000000ff0200720c */ /* 0x000fe20003f05270 */
[----:B------:R-:W-:-:S12]  /*0160*/  BSSY.RECONVERGENT B0, `(.L_x_28) ;  /* 0x0000013000007945 */ /* 0x000fd80003800200 */
[----:B------:R-:W-:Y:S05]  /*0170*/  @P0 BRA `(.L_x_29) ;  /* 0x0000000000440947 */ /* 0x000fea0003800000 */
[----:B------:R-:W1:Y:S01]  /*0180*/  S2UR UR5, SR_CgaCtaId ;  /* 0x00000000000579c3 */ /* 0x000e620000008800 */
[----:B------:R-:W-:Y:S02]  /*0190*/  UMOV UR4, 0x400 ;  /* 0x0000040000047882 */ /* 0x000fe40000000000 */
[----:B-1----:R-:W-:-:S09]  /*01a0*/  ULEA UR4, UR5, UR4, 0x18 ;  /* 0x0000000405047291 */ /* 0x002fd2000f8ec0ff */
[----:B------:R-:W1:Y:S04]  /*01b0*/  LDS.128 R12, [UR4] ;  /* 0x00000004ff0c7984 */ /* 0x000e680008000c00 */
[----:B------:R-:W2:Y:S04]  /*01c0*/  LDS.128 R8, [UR4+0x10] ;  /* 0x00001004ff087984 */ /* 0x000ea80008000c00 */
[----:B0-----:R-:W0:Y:S01]  /*01d0*/  LDS.64 R2, [UR4+0x20] ;  /* 0x00002004ff027984 */ /* 0x001e220008000a00 */
[----:B-1----:R-:W-:-:S04]  /*01e0*/  FADD R12, RZ, R12 ;  /* 0x0000000cff0c7221 */ /* 0x002fc80000000000 */
[----:B------:R-:W-:-:S04]  /*01f0*/  FADD R13, R12, R13 ;  /* 0x0000000d0c0d7221 */ /* 0x000fc80000000000 */
[----:B------:R-:W-:-:S04]  /*0200*/  FADD R14, R13, R14 ;  /* 0x0000000e0d0e7221 */ /* 0x000fc80000000000 */
[----:B------:R-:W-:-:S04]  /*0210*/  FADD R15, R14, R15 ;  /* 0x0000000f0e0f7221 */ /* 0x000fc80000000000 */
[----:B--2---:R-:W-:-:S04]  /*0220*/  FADD R8, R15, R8 ;  /* 0x000000080f087221 */ /* 0x004fc80000000000 */
[----:B------:R-:W-:-:S04]  /*0230*/  FADD R9, R8, R9 ;  /* 0x0000000908097221 */ /* 0x000fc80000000000 */
[----:B------:R-:W-:-:S04]  /*0240*/  FADD R10, R9, R10 ;  /* 0x0000000a090a7221 */ /* 0x000fc80000000000 */
[----:B------:R-:W-:-:S04]  /*0250*/  FADD R11, R10, R11 ;  /* 0x0000000b0a0b7221 */ /* 0x000fc80000000000 */
[----:B0-----:R-:W-:-:S04]  /*0260*/  FADD R2, R11, R2 ;  /* 0x000000020b027221 */ /* 0x001fc80000000000 */
[----:B------:R-:W-:-:S05]  /*0270*/  FADD R2, R2, R3 ;  /* 0x0000000302027221 */ /* 0x000fca0000000000 */
[----:B------:R1:W-:Y:S02]  /*0280*/  STS [UR4+0x28], R2 ;  /* 0x00002802ff007988 */ /* 0x0003e40008000804 */
.L_x_29:
[----:B------:R-:W-:Y:S05]  /*0290*/  BSYNC.RECONVERGENT B0 ;  /* 0x0000000000007941 */ /* 0x000fea0003800200 */
.L_x_28:
[----:B------:R-:W-:Y:S06]  /*02a0*/  BAR.SYNC.DEFER_BLOCKING 0x0 ;  /* 0x0000000000007b1d */ /* 0x000fec0000010000 */
[----:B0-----:R-:W2:Y:S02]  /*02b0*/  LDG.E R0, desc[UR6][R4.64] ;  /* 0x0000000604007981 */ /* 0x001ea4000c1e1900 */
[----:B------:R-:W0:Y:S01]  /*02c0*/  S2UR UR5, SR_CgaCtaId ;  /* 0x00000000000579c3 */ /* 0x000e220000008800 */
[----:B------:R-:W-:Y:S01]  /*02d0*/  UMOV UR4, 0x400 ;  /* 0x0000040000047882 */ /* 0x000fe20000000000 */
[----:B------:R-:W-:Y:S01]  /*02e0*/  BSSY.RECONVERGENT B0, `(.L_x_30) ;  /* 0x000000e000007945 */ /* 0x000fe20003800200 */
[----:B0-----:R-:W-:-:S09]  /*02f0*/  ULEA UR4, UR5, UR4, 0x18 ;  /* 0x0000000405047291 */ /* 0x001fd2000f8ec0ff */
[----:B------:R-:W1:Y:S02]  /*0300*/  LDS R3, [UR4+0x28] ;  /* 0x00002804ff037984 */ /* 0x000e640008000800 */
[----:B-1----:R-:W0:Y:S02]  /*0310*/  MUFU.RCP R2, R3 ;  /* 0x0000000300027308 */ /* 0x002e240000001000 */
[----:B0-----:R-:W-:-:S04]  /*0320*/  FFMA R7, -R3, R2, 1 ;  /* 0x3f80000003077423 */ /* 0x001fc80000000102 */
[----:B------:R-:W-:Y:S02]  /*0330*/  FFMA R7, R2, R7, R2 ;  /* 0x0000000702077223 */ /* 0x000fe40000000002 */
[----:B--2---:R-:W0:Y:S02]  /*0340*/  FCHK P0, R0, R3 ;  /* 0x0000000300007302 */ /* 0x004e240000000000 */
[----:B------:R-:W-:-:S04]  /*0350*/  FFMA R2, R0, R7, RZ ;  /* 0x0000000700027223 */ /* 0x000fc800000000ff */
[----:B------:R-:W-:-:S04]  /*0360*/  FFMA R6, -R3, R2, R0 ;  /* 0x0000000203067223 */ /* 0x000fc80000000100 */
[----:B------:R-:W-:Y:S01]  /*0370*/  FFMA R7, R7, R6, R2 ;  /* 0x0000000607077223 */ /* 0x000fe20000000002 */
[----:B0-----:R-:W-:Y:S06]  /*0380*/  @!P0 BRA `(.L_x_31) ;  /* 0x00000000000c8947 */ /* 0x001fec0003800000 */
[----:B------:R-:W-:-:S07]  /*0390*/  MOV R2, 0x3b0 ;  /* 0x000003b000027802 */ /* 0x000fce0000000f00 */
[----:B------:R-:W-:Y:S05]  /*03a0*/  CALL.REL.NOINC `($__internal_0_$__cuda_sm3x_div_rn_noftz_f32_slowpath) ;  /* 0x0000000000107944 */ /* 0x000fea0003c00000 */
[----:B------:R-:W-:-:S07]  /*03b0*/  IMAD.MOV.U32 R7, RZ, RZ, R0 ;  /* 0x000000ffff077224 */ /* 0x000fce00078e0000 */
.L_x_31:
[----:B------:R-:W-:Y:S05]  /*03c0*/  BSYNC.RECONVERGENT B0 ;  /* 0x0000000000007941 */ /* 0x000fea0003800200 */
.L_x_30:
[----:B------:R-:W-:Y:S01]  /*03d0*/  STG.E desc[UR6][R4.64], R7 ;  /* 0x0000000704007986 */ /* 0x000fe2000c101906 */
[----:B------:R-:W-:Y:S05]  /*03e0*/  EXIT ;  /* 0x000000000000794d */ /* 0x000fea0003800000 */
        .weak           $__internal_0_$__cuda_sm3x_div_rn_noftz_f32_slowpath
        .type           $__internal_0_$__cuda_sm3x_div_rn_noftz_f32_slowpath,@function
        .size           $__internal_0_$__cuda_sm3x_div_rn_noftz_f32_slowpath,(.L_x_47 - $__internal_0_$__cuda_sm3x_div_rn_noftz_f32_slowpath)
$__internal_0_$__cuda_sm3x_div_rn_noftz_f32_slowpath:
[--C-:B------:R-:W-:Y:S01]  /*03f0*/  SHF.R.U32.HI R7, RZ, 0x17, R3.reuse ;  /* 0x00000017ff077819 */ /* 0x100fe20000011603 */
[----:B------:R-:W-:Y:S01]  /*0400*/  BSSY.RECONVERGENT B1, `(.L_x_32) ;  /* 0x0000064000017945 */ /* 0x000fe20003800200 */
[--C-:B------:R-:W-:Y:S01]  /*0410*/  SHF.R.U32.HI R6, RZ, 0x17, R0.reuse ;  /* 0x00000017ff067819 */ /* 0x100fe20000011600 */
[----:B------:R-:W-:Y:S01]  /*0420*/  IMAD.MOV.U32 R8, RZ, RZ, R0 ;  /* 0x000000ffff087224 */ /* 0x000fe200078e0000 */
[----:B------:R-:W-:Y:S01]  /*0430*/  LOP3.LUT R7, R7, 0xff, RZ, 0xc0, !PT ;  /* 0x000000ff07077812 */ /* 0x000fe200078ec0ff */
[----:B------:R-:W-:Y:S01]  /*0440*/  IMAD.MOV.U32 R9, RZ, RZ, R3 ;  /* 0x000000ffff097224 */ /* 0x000fe200078e0003 */
[----:B------:R-:W-:-:S03]  /*0450*/  LOP3.LUT R6, R6, 0xff, RZ, 0xc0, !PT ;  /* 0x000000ff06067812 */ /* 0x000fc600078ec0ff */
[----:B------:R-:W-:Y:S02]  /*0460*/  VIADD R12, R7, 0xffffffff ;  /* 0xffffffff070c7836 */ /* 0x000fe40000000000 */
[----:B------:R-:W-:-:S03]  /*0470*/  VIADD R11, R6, 0xffffffff ;  /* 0xffffffff060b7836 */ /* 0x000fc60000000000 */
[----:B------:R-:W-:-:S04]  /*0480*/  ISETP.GT.U32.AND P0, PT, R12, 0xfd, PT ;  /* 0x000000fd0c00780c */ /* 0x000fc80003f04070 */
[----:B------:R-:W-:-:S13]  /*0490*/  ISETP.GT.U32.OR P0, PT, R11, 0xfd, P0 ;  /* 0x000000fd0b00780c */ /* 0x000fda0000704470 */
[----:B------:R-:W-:Y:S01]  /*04a0*/  @!P0 IMAD.MOV.U32 R10, RZ, RZ, RZ ;  /* 0x000000ffff0a8224 */ /* 0x000fe200078e00ff */
[----:B------:R-:W-:Y:S06]  /*04b0*/  @!P0 BRA `(.L_x_33) ;  /* 0x00000000005c8947 */ /* 0x000fec0003800000 */
[----:B------:R-:W-:Y:S02]  /*04c0*/  FSETP.GTU.FTZ.AND P0, PT, |R0|, +INF , PT ;  /* 0x7f8000000000780b */ /* 0x000fe40003f1c200 */
[----:B------:R-:W-:-:S04]  /*04d0*/  FSETP.GTU.FTZ.AND P1, PT, |R3|, +INF , PT ;  /* 0x7f8000000300780b */ /* 0x000fc80003f3c200 */
[----:B------:R-:W-:-:S13]  /*04e0*/  PLOP3.LUT P0, PT, P0, P1, PT, 0xf8, 0x8f ;  /* 0x00000000008f781c */ /* 0x000fda0000703f70 */
[----:B------:R-:W-:Y:S05]  /*04f0*/  @P0 BRA `(.L_x_34) ;  /* 0x00000004004c0947 */ /* 0x000fea0003800000 */
[----:B------:R-:W-:-:S13]  /*0500*/  LOP3.LUT P0, RZ, R9, 0x7fffffff, R8, 0xc8, !PT ;  /* 0x7fffffff09ff7812 */ /* 0x000fda000780c808 */
[----:B------:R-:W-:Y:S05]  /*0510*/  @!P0 BRA `(.L_x_35) ;  /* 0x00000004003c8947 */ /* 0x000fea0003800000 */
[C---:B------:R-:W-:Y:S02]  /*0520*/  FSETP.NEU.FTZ.AND P2, PT, |R0|.reuse, +INF , PT ;  /* 0x7f8000000000780b */ /* 0x040fe40003f5d200 */
[----:B------:R-:W-:Y:S02]  /*0530*/  FSETP.NEU.FTZ.AND P1, PT, |R3|, +INF , PT ;  /* 0x7f8000000300780b */ /* 0x000fe40003f3d200 */
[----:B------:R-:W-:-:S11]  /*0540*/  FSETP.NEU.FTZ.AND P0, PT, |R0|, +INF , PT ;  /* 0x7f8000000000780b */ /* 0x000fd60003f1d200 */
[----:B------:R-:W-:Y:S05]  /*0550*/  @!P1 BRA !P2, `(.L_x_35) ;  /* 0x00000004002c9947 */ /* 0x000fea0005000000 */
[----:B------:R-:W-:-:S04]  /*0560*/  LOP3.LUT P2, RZ, R8, 0x7fffffff, RZ, 0xc0, !PT ;  /* 0x7fffffff08ff7812 */ /* 0x000fc8000784c0ff */
[----:B------:R-:W-:-:S13]  /*0570*/  PLOP3.LUT P1, PT, P1, P2, PT, 0x2f, 0xf2 ;  /* 0x0000000000f2781c */ /* 0x000fda0000f24577 */
[----:B------:R-:W-:Y:S05]  /*0580*/  @P1 BRA `(.L_x_36) ;  /* 0x0000000400181947 */ /* 0x000fea0003800000 */
[----:B------:R-:W-:-:S04]  /*0590*/  LOP3.LUT P1, RZ, R9, 0x7fffffff, RZ, 0xc0, !PT ;  /* 0x7fffffff09ff7812 */ /* 0x000fc8000782c0ff */
[----:B------:R-:W-:-:S13]  /*05a0*/  PLOP3.LUT P0, PT, P0, P1, PT, 0x2f, 0xf2 ;  /* 0x0000000000f2781c */ /* 0x000fda0000702577 */
[----:B------:R-:W-:Y:S05]  /*05b0*/  @P0 BRA `(.L_x_37) ;  /* 0x0000000400000947 */ /* 0x000fea0003800000 */
[----:B------:R-:W-:Y:S02]  /*05c0*/  ISETP.GE.AND P0, PT, R11, RZ, PT ;  /* 0x000000ff0b00720c */ /* 0x000fe40003f06270 */
[----:B------:R-:W-:-:S11]  /*05d0*/  ISETP.GE.AND P1, PT, R12, RZ, PT ;  /* 0x000000ff0c00720c */ /* 0x000fd60003f26270 */
[----:B------:R-:W-:Y:S02]  /*05e0*/  @P0 IMAD.MOV.U32 R10, RZ, RZ, RZ ;  /* 0x000000ffff0a0224 */ /* 0x000fe400078e00ff */
[----:B------:R-:W-:Y:S01]  /*05f0*/  @!P0 FFMA R8, R0, 1.84467440737095516160e+19, RZ ;  /* 0x5f80000000088823 */ /* 0x000fe200000000ff */
[----:B------:R-:W-:Y:S02]  /*0600*/  @!P0 IMAD.MOV.U32 R10, RZ, RZ, -0x40 ;  /* 0xffffffc0ff0a8424 */ /* 0x000fe400078e00ff */
[----:B------:R-:W-:Y:S02]  /*0610*/  @!P1 FFMA R9, R3, 1.84467440737095516160e+19, RZ ;  /* 0x5f80000003099823 */ /* 0x000fe400000000ff */
[----:B------:R-:W-:-:S07]  /*0620*/  @!P1 VIADD R10, R10, 0x40 ;  /* 0x000000400a0a9836 */ /* 0x000fce0000000000 */
.L_x_33:
[----:B------:R-:W-:Y:S01]  /*0630*/  LEA R0, R7, 0xc0800000, 0x17 ;  /* 0xc080000007007811 */ /* 0x000fe200078eb8ff */
[----:B------:R-:W-:Y:S01]  /*0640*/  VIADD R6, R6, 0xffffff81 ;  /* 0xffffff8106067836 */ /* 0x000fe20000000000 */
[----:B------:R-:W-:Y:S03]  /*0650*/  BSSY.RECONVERGENT B2, `(.L_x_38) ;  /* 0x0000035000027945 */ /* 0x000fe60003800200 */
[----:B------:R-:W-:Y:S01]  /*0660*/  IMAD.IADD R9, R9, 0x1, -R0 ;  /* 0x0000000109097824 */ /* 0x000fe200078e0a00 */
[C---:B------:R-:W-:Y:S01]  /*0670*/  IADD3 R7, PT, PT, R6.reuse, 0x7f, -R7 ;  /* 0x0000007f06077810 */ /* 0x040fe20007ffe807 */
[----:B------:R-:W-:Y:S02]  /*0680*/  IMAD R0, R6, -0x800000, R8 ;  /* 0xff80000006007824 */ /* 0x000fe400078e0208 */
[----:B------:R-:W0:Y:S01]  /*0690*/  MUFU.RCP R3, R9 ;  /* 0x0000000900037308 */ /* 0x000e220000001000 */
[----:B------:R-:W-:Y:S01]  /*06a0*/  FADD.FTZ R11, -R9, -RZ ;  /* 0x800000ff090b7221 */ /* 0x000fe20000010100 */
[----:B------:R-:W-:-:S03]  /*06b0*/  IMAD.IADD R7, R7, 0x1, R10 ;  /* 0x0000000107077824 */ /* 0x000fc600078e020a */
[----:B0-----:R-:W-:-:S04]  /*06c0*/  FFMA R12, R3, R11, 1 ;  /* 0x3f800000030c7423 */ /* 0x001fc8000000000b */
[----:B------:R-:W-:-:S04]  /*06d0*/  FFMA R12, R3, R12, R3 ;  /* 0x0000000c030c7223 */ /* 0x000fc80000000003 */
[----:B------:R-:W-:-:S04]  /*06e0*/  FFMA R3, R0, R12, RZ ;  /* 0x0000000c00037223 */ /* 0x000fc800000000ff */
[----:B------:R-:W-:-:S04]  /*06f0*/  FFMA R8, R11, R3, R0 ;  /* 0x000000030b087223 */ /* 0x000fc80000000000 */
[----:B------:R-:W-:-:S04]  /*0700*/  FFMA R13, R12, R8, R3 ;  /* 0x000000080c0d7223 */ /* 0x000fc80000000003 */
[----:B------:R-:W-:-:S04]  /*0710*/  FFMA R8, R11, R13, R0 ;  /* 0x0000000d0b087223 */ /* 0x000fc80000000000 */
[----:B------:R-:W-:-:S05]  /*0720*/  FFMA R0, R12, R8, R13 ;  /* 0x000000080c007223 */ /* 0x000fca000000000d */
[----:B------:R-:W-:-:S04]  /*0730*/  SHF.R.U32.HI R3, RZ, 0x17, R0 ;  /* 0x00000017ff037819 */ /* 0x000fc80000011600 */
[----:B------:R-:W-:-:S05]  /*0740*/  LOP3.LUT R3, R3, 0xff, RZ, 0xc0, !PT ;  /* 0x000000ff03037812 */ /* 0x000fca00078ec0ff */
[----:B------:R-:W-:-:S04]  /*0750*/  IMAD.IADD R9, R3, 0x1, R7 ;  /* 0x0000000103097824 */ /* 0x000fc800078e0207 */
[----:B------:R-:W-:-:S05]  /*0760*/  VIADD R3, R9, 0xffffffff ;  /* 0xffffffff09037836 */ /* 0x000fca0000000000 */
[----:B------:R-:W-:-:S13]  /*0770*/  ISETP.GE.U32.AND P0, PT, R3, 0xfe, PT ;  /* 0x000000fe0300780c */ /* 0x000fda0003f06070 */
[----:B------:R-:W-:Y:S05]  /*0780*/  @!P0 BRA `(.L_x_39) ;  /* 0x0000000000808947 */ /* 0x000fea0003800000 */
[----:B------:R-:W-:-:S13]  /*0790*/  ISETP.GT.AND P0, PT, R9, 0xfe, PT ;  /* 0x000000fe0900780c */ /* 0x000fda0003f04270 */
[----:B------:R-:W-:Y:S05]  /*07a0*/  @P0 BRA `(.L_x_40) ;  /* 0x00000000006c0947 */ /* 0x000fea0003800000 */
[----:B------:R-:W-:-:S13]  /*07b0*/  ISETP.GE.AND P0, PT, R9, 0x1, PT ;  /* 0x000000010900780c */ /* 0x000fda0003f06270 */
[----:B------:R-:W-:Y:S05]  /*07c0*/  @P0 BRA `(.L_x_41) ;  /* 0x0000000000740947 */ /* 0x000fea0003800000 */
[----:B------:R-:W-:Y:S02]  /*07d0*/  ISETP.GE.AND P0, PT, R9, -0x18, PT ;  /* 0xffffffe80900780c */ /* 0x000fe40003f06270 */
[----:B------:R-:W-:-:S11]  /*07e0*/  LOP3.LUT R0, R0, 0x80000000, RZ, 0xc0, !PT ;  /* 0x8000000000007812 */ /* 0x000fd600078ec0ff */
[----:B------:R-:W-:Y:S05]  /*07f0*/  @!P0 BRA `(.L_x_41) ;  /* 0x0000000000688947 */ /* 0x000fea0003800000 */
[CCC-:B------:R-:W-:Y:S01]  /*0800*/  FFMA.RZ R3, R12.reuse, R8.reuse, R13.reuse ;  /* 0x000000080c037223 */ /* 0x1c0fe2000000c00d */
[CCC-:B------:R-:W-:Y:S01]  /*0810*/  FFMA.RM R6, R12.reuse, R8.reuse, R13.reuse ;  /* 0x000000080c067223 */ /* 0x1c0fe2000000400d */
[C---:B------:R-:W-:Y:S02]  /*0820*/  ISETP.NE.AND P2, PT, R9.reuse, RZ, PT ;  /* 0x000000ff0900720c */ /* 0x040fe40003f45270 */
[----:B------:R-:W-:Y:S02]  /*0830*/  ISETP.NE.AND P1, PT, R9, RZ, PT ;  /* 0x000000ff0900720c */ /* 0x000fe40003f25270 */
[----:B------:R-:W-:Y:S01]  /*0840*/  LOP3.LUT R7, R3, 0x7fffff, RZ, 0xc0, !PT ;  /* 0x007fffff03077812 */ /* 0x000fe200078ec0ff */
[----:B------:R-:W-:Y:S01]  /*0850*/  FFMA.RP R3, R12, R8, R13 ;  /* 0x000000080c037223 */ /* 0x000fe2000000800d */
[----:B------:R-:W-:Y:S02]  /*0860*/  VIADD R8, R9, 0x20 ;  /* 0x0000002009087836 */ /* 0x000fe40000000000 */
[----:B------:R-:W-:Y:S01]  /*0870*/  LOP3.LUT R7, R7, 0x800000, RZ, 0xfc, !PT ;  /* 0x0080000007077812 */ /* 0x000fe200078efcff */
[----:B------:R-:W-:Y:S01]  /*0880*/  IMAD.MOV R9, RZ, RZ, -R9 ;  /* 0x000000ffff097224 */ /* 0x000fe200078e0a09 */
[----:B------:R-:W-:-:S02]  /*0890*/  FSETP.NEU.FTZ.AND P0, PT, R3, R6, PT ;  /* 0x000000060300720b */ /* 0x000fc40003f1d000 */
[----:B------:R-:W-:Y:S02]  /*08a0*/  SHF.L.U32 R8, R7, R8, RZ ;  /* 0x0000000807087219 */ /* 0x000fe400000006ff */
[----:B------:R-:W-:Y:S02]  /*08b0*/  SEL R6, R9, RZ, P2 ;  /* 0x000000ff09067207 */ /* 0x000fe40001000000 */
[----:B------:R-:W-:Y:S02]  /*08c0*/  ISETP.NE.AND P1, PT, R8, RZ, P1 ;  /* 0x000000ff0800720c */ /* 0x000fe40000f25270 */
[----:B------:R-:W-:Y:S02]  /*08d0*/  SHF.R.U32.HI R6, RZ, R6, R7 ;  /* 0x00000006ff067219 */ /* 0x000fe40000011607 */
[----:B------:R-:W-:Y:S02]  /*08e0*/  PLOP3.LUT P0, PT, P0, P1, PT, 0xf8, 0x8f ;  /* 0x00000000008f781c */ /* 0x000fe40000703f70 */
[----:B------:R-:W-:-:S02]  /*08f0*/  SHF.R.U32.HI R8, RZ, 0x1, R6 ;  /* 0x00000001ff087819 */ /* 0x000fc40000011606 */
[----:B------:R-:W-:-:S04]  /*0900*/  SEL R3, RZ, 0x1, !P0 ;  /* 0x00000001ff037807 */ /* 0x000fc80004000000 */
[----:B------:R-:W-:-:S04]  /*0910*/  LOP3.LUT R3, R3, 0x1, R8, 0xf8, !PT ;  /* 0x0000000103037812 */ /* 0x000fc800078ef808 */
[----:B------:R-:W-:-:S05]  /*0920*/  LOP3.LUT R3, R3, R6, RZ, 0xc0, !PT ;  /* 0x0000000603037212 */ /* 0x000fca00078ec0ff */
[----:B------:R-:W-:-:S05]  /*0930*/  IMAD.IADD R3, R8, 0x1, R3 ;  /* 0x0000000108037824 */ /* 0x000fca00078e0203 */
[----:B------:R-:W-:Y:S01]  /*0940*/  LOP3.LUT R0, R3, R0, RZ, 0xfc, !PT ;  /* 0x0000000003007212 */ /* 0x000fe200078efcff */
[----:B------:R-:W-:Y:S06]  /*0950*/  BRA `(.L_x_41) ;  /* 0x0000000000107947 */ /* 0x000fec0003800000 */
.L_x_40:
[----:B------:R-:W-:-:S04]  /*0960*/  LOP3.LUT R0, R0, 0x80000000, RZ, 0xc0, !PT ;  /* 0x8000000000007812 */ /* 0x000fc800078ec0ff */
[----:B------:R-:W-:Y:S01]  /*0970*/  LOP3.LUT R0, R0, 0x7f800000, RZ, 0xfc, !PT ;  /* 0x7f80000000007812 */ /* 0x000fe200078efcff */
[----:B------:R-:W-:Y:S06]  /*0980*/  BRA `(.L_x_41) ;  /* 0x0000000000047947 */ /* 0x000fec0003800000 */
.L_x_39:
[----:B------:R-:W-:-:S07]  /*0990*/  IMAD R0, R7, 0x800000, R0 ;  /* 0x0080000007007824 */ /* 0x000fce00078e0200 */
.L_x_41:
[----:B------:R-:W-:Y:S05]  /*09a0*/  BSYNC.RECONVERGENT B2 ;  /* 0x0000000000027941 */ /* 0x000fea0003800200 */
.L_x_38:
[----:B------:R-:W-:Y:S05]  /*09b0*/  BRA `(.L_x_42) ;  /* 0x0000000000207947 */ /* 0x000fea0003800000 */
.L_x_37:
[----:B------:R-:W-:-:S04]  /*09c0*/  LOP3.LUT R0, R9, 0x80000000, R8, 0x48, !PT ;  /* 0x8000000009007812 */ /* 0x000fc800078e4808 */
[----:B------:R-:W-:Y:S01]  /*09d0*/  LOP3.LUT R0, R0, 0x7f800000, RZ, 0xfc, !PT ;  /* 0x7f80000000007812 */ /* 0x000fe200078efcff */
[----:B------:R-:W-:Y:S06]  /*09e0*/  BRA `(.L_x_42) ;  /* 0x0000000000147947 */ /* 0x000fec0003800000 */
.L_x_36:
[----:B------:R-:W-:Y:S01]  /*09f0*/  LOP3.LUT R0, R9, 0x80000000, R8, 0x48, !PT ;  /* 0x8000000009007812 */ /* 0x000fe200078e4808 */
[----:B------:R-:W-:Y:S06]  /*0a00*/  BRA `(.L_x_42) ;  /* 0x00000000000c7947 */ /* 0x000fec0003800000 */
.L_x_35:
[----:B------:R-:W0:Y:S01]  /*0a10*/  MUFU.RSQ R0, -QNAN ;  /* 0xffc0000000007908 */ /* 0x000e220000001400 */
[----:B------:R-:W-:Y:S05]  /*0a20*/  BRA `(.L_x_42) ;  /* 0x0000000000047947 */ /* 0x000fea0003800000 */
.L_x_34:
[----:B------:R-:W-:-:S07]  /*0a30*/  FADD.FTZ R0, R0, R3 ;  /* 0x0000000300007221 */ /* 0x000fce0000010000 */
.L_x_42:
[----:B------:R-:W-:Y:S05]  /*0a40*/  BSYNC.RECONVERGENT B1 ;  /* 0x0000000000017941 */ /* 0x000fea0003800200 */
.L_x_32:
[----:B------:R-:W-:-:S04]  /*0a50*/  IMAD.MOV.U32 R3, RZ, RZ, 0x0 ;  /* 0x00000000ff037424 */ /* 0x000fc800078e00ff */
[----:B0-----:R-:W-:Y:S05]  /*0a60*/  RET.REL.NODEC R2 `(_Z17normalize_softmaxIfEvPT_) ;  /* 0xfffffff402647950 */ /* 0x001fea0003c3ffff */
.L_x_43:
        /* <DEDUP_REMOVED lines=9> */
.L_x_47:


//--------------------- .text._Z20compute_output_layerIfEvP13NeuralNetworkIT_EPKS1_PS1_ --------------------------
	.section	.text._Z20compute_output_layerIfEvP13NeuralNetworkIT_EPKS1_PS1_,"ax",@progbits
	.align	128
        .global         _Z20compute_output_layerIfEvP13NeuralNetworkIT_EPKS1_PS1_
        .type           _Z20compute_output_layerIfEvP13NeuralNetworkIT_EPKS1_PS1_,@function
        .size           _Z20compute_output_layerIfEvP13NeuralNetworkIT_EPKS1_PS1_,(.L_x_54 - _Z20compute_output_layerIfEvP13NeuralNetworkIT_EPKS1_PS1_)
        .other          _Z20compute_output_layerIfEvP13NeuralNetworkIT_EPKS1_PS1_,@"STO_CUDA_ENTRY STV_DEFAULT"
_Z20compute_output_layerIfEvP13NeuralNetworkIT_EPKS1_PS1_:
.text._Z20compute_output_layerIfEvP13NeuralNetworkIT_EPKS1_PS1_:
[----:B------:R-:W-:Y:S01]  /*0000*/  LDC R1, c[0x0][0x37c] ;  /* 0x0000df00ff017b82 */ /* 0x000fe20000000800 */
[----:B------:R-:W0:Y:S01]  /*0010*/  S2R R6, SR_TID.X ;  /* 0x0000000000067919 */ /* 0x000e220000002100 */
[----:B------:R-:W1:Y:S01]  /*0020*/  LDCU.64 UR6, c[0x0][0x358] ;  /* 0x00006b00ff0677ac */ /* 0x000e620008000a00 */
[----:B------:R-:W2:Y:S01]  /*0030*/  S2R R3, SR_CTAID.Y ;  /* 0x0000000000037919 */ /* 0x000ea20000002600 */
[----:B0-----:R-:W-:-:S13]  /*0040*/  ISETP.GT.U32.AND P1, PT, R6, 0x7f, PT ;  /* 0x0000007f0600780c */ /* 0x001fda0003f24070 */
[----:B------:R-:W0:Y:S01]  /*0050*/  @!P1 LDC.64 R4, c[0x0][0x388] ;  /* 0x0000e200ff049b82 */ /* 0x000e220000000a00 */
[----:B--2---:R-:W-:-:S05]  /*0060*/  @!P1 LEA R7, R3, R6, 0x7 ;  /* 0x0000000603079211 */ /* 0x004fca00078e38ff */
        /* <DEDUP_REMOVED lines=22> */
[----:B------:R-:W-:Y:S01]  /*01d0*/  HFMA2 R16, -RZ, RZ, 0, 1.9073486328125e-06 ;  /* 0x00000020ff107431 */ /* 0x000fe200000001ff */
[----:B------:R-:W-:Y:S01]  /*01e0*/  SHF.L.U32 R2, R0, 0x7, RZ ;  /* 0x0000000700027819 */ /* 0x000fe200000006ff */
[----:B------:R-:W-:Y:S01]  /*01f0*/  UMOV UR4, 0x400 ;  /* 0x0000040000047882 */ /* 0x000fe20000000000 */
[----:B------:R-:W-:Y:S01]  /*0200*/  IADD3.X R29, PT, PT, RZ, R7, RZ, P0, !PT ;  /* 0x00000007ff1d7210 */ /* 0x000fe200007fe4ff */
[----:B0-----:R-:W-:-:S12]  /*0210*/  ULEA UR4, UR5, UR4, 0x18 ;  /* 0x0000000405047291 */ /* 0x001fd8000f8ec0ff */
.L_x_44:
        /* <DEDUP_REMOVED lines=41> */
[----:B------:R-:W-:Y:S01]  /*04b0*/  HFMA2 R7, -RZ, RZ, 3.7421875, 0 ;  /* 0x437c0000ff077431 */ /* 0x000fe200000001ff */
[----:B------:R-:W-:Y:S01]  /*04c0*/  MOV R2, 0x3bbb989d ;  /* 0x3bbb989d00027802 */ /* 0x000fe20000000f00 */
[----:B------:R-:W-:-:S04]  /*04d0*/  IMAD R3, R3, 0xa, R0 ;  /* 0x0000000a03037824 */ /* 0x000fc800078e0200 */
[----:B------:R-:W-:-:S04]  /*04e0*/  FFMA.SAT R2, R5, R2, 0.5 ;  /* 0x3f00000005027423 */ /* 0x000fc80000002002 */
[----:B------:R-:W-:Y:S02]  /*04f0*/  FFMA.RM R2, R2, R7, 12582913 ;  /* 0x4b40000102027423 */ /* 0x000fe40000004007 */
[----:B------:R-:W0:Y:S02]  /*0500*/  LDC.64 R6, c[0x0][0x390] ;  /* 0x0000e400ff067b82 */ /* 0x000e240000000a00 */
[C---:B------:R-:W-:Y:S01]  /*0510*/  FADD R4, R2.reuse, -12583039 ;  /* 0xcb40007f02047421 */ /* 0x040fe20000000000 */
[----:B------:R-:W-:-:S03]  /*0520*/  SHF.L.U32 R0, R2, 0x17, RZ ;  /* 0x0000001702007819 */ /* 0x000fc600000006ff */
[----:B------:R-:W-:-:S04]  /*0530*/  FFMA R4, R5, 1.4426950216293334961, -R4 ;  /* 0x3fb8aa3b05047823 */ /* 0x000fc80000000804 */
[----:B------:R-:W-:-:S04]  /*0540*/  FFMA R4, R5, 1.925963033500011079e-08, R4 ;  /* 0x32a5706005047823 */ /* 0x000fc80000000004 */
[----:B------:R-:W1:Y:S01]  /*0550*/  MUFU.EX2 R5, R4 ;  /* 0x0000000400057308 */ /* 0x000e620000000800 */
[----:B0-----:R-:W-:-:S04]  /*0560*/  IMAD.WIDE R2, R3, 0x4, R6 ;  /* 0x0000000403027825 */ /* 0x001fc800078e0206 */
[----:B-1----:R-:W-:-:S05]  /*0570*/  FMUL R5, R0, R5 ;  /* 0x0000000500057220 */ /* 0x002fca0000400000 */
[----:B------:R-:W-:Y:S01]  /*0580*/  STG.E desc[UR6][R2.64], R5 ;  /* 0x0000000502007986 */ /* 0x000fe2000c101906 */
[----:B------:R-:W-:Y:S05]  /*0590*/  EXIT ;  /* 0x000000000000794d */ /* 0x000fea0003800000 */
.L_x_45:
        /* <DEDUP_REMOVED lines=14> */
.L_x_54:


//--------------------- .text._Z15apply_bias_reluIfEvPT_P13NeuralNetworkIS0_E --------------------------
	.section	.text._Z15apply_bias_reluIfEvPT_P13NeuralNetworkIS0_E,"ax",@progbits
	.align	128
        .global         _Z15apply_bias_reluIfEvPT_P13NeuralNetworkIS0_E
        .type           _Z15apply_bias_reluIfEvPT_P13NeuralNetworkIS0_E,@function
        .size           _Z15apply_bias_reluIfEvPT_P13NeuralNetworkIS0_E,(.L_x_55 - _Z15apply_bias_reluIfEvPT_P13NeuralNetworkIS0_E)
        .other          _Z15apply_bias_reluIfEvPT_P13NeuralNetworkIS0_E,@"STO_CUDA_ENTRY STV_DEFAULT"
_Z15apply_bias_reluIfEvPT_P13NeuralNetworkIS0_E:
.text._Z15apply_bias_reluIfEvPT_P13NeuralNetworkIS0_E:
[----:B------:R-:W-:Y:S01]  /*0000*/  LDC R1, c[0x0][0x37c] ;  /* 0x0000df00ff017b82 */ /* 0x000fe20000000800 */
[----:B------:R-:W0:Y:S07]  /*0010*/  S2R R9, SR_TID.X ;  /* 0x0000000000097919 */ /* 0x000e2e0000002100 */
[----:B------:R-:W1:Y:S02]  /*0020*/  S2UR UR4, SR_CTAID.Y ;  /* 0x00000000000479c3 */ /* 0x000e640000002600 */
[----:B-1----:R-:W-:-:S04]  /*0030*/  ISETP.NE.AND P0, PT, RZ, UR4, PT ;  /* 0x00000004ff007c0c */ /* 0x002fc8000bf05270 */
[----:B0-----:R-:W-:-:S13]  /*0040*/  ISETP.GT.U32.OR P0, PT, R9, 0x7f, P0 ;  /* 0x0000007f0900780c */ /* 0x001fda0000704470 */
[----:B------:R-:W-:Y:S05]  /*0050*/  @P0 EXIT ;  /* 0x000000000000094d */ /* 0x000fea0003800000 */
[----:B------:R-:W0:Y:S01]  /*0060*/  LDC.64 R6, c[0x0][0x388] ;  /* 0x0000e200ff067b82 */ /* 0x000e220000000a00 */
[----:B------:R-:W0:Y:S07]  /*0070*/  LDCU.64 UR4, c[0x0][0x358] ;  /* 0x00006b00ff0477ac */ /* 0x000e2e0008000a00 */
[----:B------:R-:W1:Y:S01]  /*0080*/  LDC.64 R4, c[0x0][0x380] ;  /* 0x0000e000ff047b82 */ /* 0x000e620000000a00 */
[----:B0-----:R-:W2:Y:S01]  /*0090*/  LDG.E.64 R2, desc[UR4][R6.64+0x10] ;  /* 0x0000100406027981 */ /* 0x001ea2000c1e1b00 */
[----:B-1----:R-:W-:-:S04]  /*00a0*/  IMAD.WIDE.U32 R4, R9, 0x4, R4 ;  /* 0x0000000409047825 */ /* 0x002fc800078e0004 */
[----:B--2---:R-:W-:Y:S02]  /*00b0*/  IMAD.WIDE.U32 R2, R9, 0x4, R2 ;  /* 0x0000000409027825 */ /* 0x004fe400078e0002 */
[----:B------:R-:W2:Y:S04]  /*00c0*/  LDG.E R9, desc[UR4][R4.64] ;  /* 0x0000000404097981 */ /* 0x000ea8000c1e1900 */
[----:B------:R-:W2:Y:S02]  /*00d0*/  LDG.E R2, desc[UR4][R2.64] ;  /* 0x0000000402027981 */ /* 0x000ea4000c1e1900 */
[C---:B--2---:R-:W-:Y:S01]  /*00e0*/  FADD R0, R2.reuse, R9 ;  /* 0x0000000902007221 */ /* 0x044fe20000000000 */
[----:B------:R-:W-:-:S04]  /*00f0*/  FSETP.GEU.AND P0, PT, R2, -R9, PT ;  /* 0x800000090200720b */ /* 0x000fc80003f0e000 */
[----:B------:R-:W-:-:S05]  /*0100*/  FSEL R9, R0, RZ, P0 ;  /* 0x000000ff00097208 */ /* 0x000fca0000000000 */
[----:B------:R-:W-:Y:S01]  /*0110*/  STG.E desc[UR4][R4.64], R9 ;  /* 0x0000000904007986 */ /* 0x000fe2000c101904 */
[----:B------:R-:W-:Y:S05]  /*0120*/  EXIT ;  /* 0x000000000000794d */ /* 0x000fea0003800000 */
.L_x_46:
        /* <DEDUP_REMOVED lines=13> */
.L_x_55:


//--------------------- .nv.shared._Z20compute_hidden_layerIfEvP13NeuralNetworkIT_EPKS1_PS1_ --------------------------
	.section	.nv.shared._Z20compute_hidden_layerIfEvP13NeuralNetworkIT_EPKS1_PS1_,"aw",@nobits
	.sectionflags	@""
	.align	4
.nv.shared._Z20compute_hidden_layerIfEvP13NeuralNetworkIT_EPKS1_PS1_:
	.zero		4160


//--------------------- .nv.shared.reserved.0     --------------------------
	.section	.nv.shared.reserved.0,"aw",@nobits
	.weak		__nv_reservedSMEM_offset_0_alias
	.size		__nv_reservedSMEM_offset_0_alias, 0, 64
	.other		__nv_reservedSMEM_offset_0_alias,@"STO_CUDA_RESERVED_SHARED STV_DEFAULT"
__nv_reservedSMEM_offset_0_alias:
	.zero		0
	.zero		64


//--------------------- .nv.shared._Z16compute_d_hiddenIfEvP13NeuralNetworkIT_EPKS1_S5_PS1_ --------------------------
	.section	.nv.shared._Z16compute_d_hiddenIfEvP13NeuralNetworkIT_EPKS1_S5_PS1_,"aw",@nobits
	.sectionflags	@""
	.align	4
.nv.shared._Z16compute_d_hiddenIfEvP13NeuralNetworkIT_EPKS1_S5_PS1_:
	.zero		1064


//--------------------- .nv.shared._Z17normalize_softmaxIfEvPT_ --------------------------
	.section	.nv.shared._Z17normalize_softmaxIfEvPT_,"aw",@nobits
	.sectionflags	@""
	.align	4
.nv.shared._Z17normalize_softmaxIfEvPT_:
	.zero		1068


//--------------------- .nv.shared._Z20compute_output_layerIfEvP13NeuralNetworkIT_EPKS1_PS1_ --------------------------
	.section	.nv.shared._Z20compute_output_layerIfEvP13NeuralNetworkIT_EPKS1_PS1_,"aw",@nobits
	.sectionflags	@""
	.align	4
.nv.shared._Z20compute_output_layerIfEvP13NeuralNetworkIT_EPKS1_PS1_:
	.zero		1536


//--------------------- .nv.constant0._Z20compute_hidden_layerIfEvP13NeuralNetworkIT_EPKS1_PS1_ --------------------------
	.section	.nv.constant0._Z20compute_hidden_layerIfEvP13NeuralNetworkIT_EPKS1_PS1_,"a",@progbits
	.sectionflags	@""
	.align	4
.nv.constant0._Z20compute_hidden_layerIfEvP13NeuralNetworkIT_EPKS1_PS1_:
	.zero		920


//--------------------- .nv.constant0._Z21update_hidden_weightsIfEvP13NeuralNetworkIT_EPKS1_S5_ --------------------------
	.section	.nv.constant0._Z21update_hidden_weightsIfEvP13NeuralNetworkIT_EPKS1_S5_,"a",@progbits
	.sectionflags	@""
	.align	4
.nv.constant0._Z21update_hidden_weightsIfEvP13NeuralNetworkIT_EPKS1_S5_:
	.zero		920


//--------------------- .nv.constant0._Z21update_output_weightsIfEvP13NeuralNetworkIT_EPKS1_S5_ --------------------------
	.section	.nv.constant0._Z21update_output_weightsIfEvP13NeuralNetworkIT_EPKS1_S5_,"a",@progbits
	.sectionflags	@""
	.align	4
.nv.constant0._Z21update_output_weightsIfEvP13NeuralNetworkIT_EPKS1_S5_:
	.zero		920


//--------------------- .nv.constant0._Z16compute_d_hiddenIfEvP13NeuralNetworkIT_EPKS1_S5_PS1_ --------------------------
	.section	.nv.constant0._Z16compute_d_hiddenIfEvP13NeuralNetworkIT_EPKS1_S5_PS1_,"a",@progbits
	.sectionflags	@""
	.align	4
.nv.constant0._Z16compute_d_hiddenIfEvP13NeuralNetworkIT_EPKS1_S5_PS1_:
	.zero		928


//--------------------- .nv.constant0._Z16compute_d_outputIfEvPKT_S2_PS0_ --------------------------
	.section	.nv.constant0._Z16compute_d_outputIfEvPKT_S2_PS0_,"a",@progbits
	.sectionflags	@""
	.align	4
.nv.constant0._Z16compute_d_outputIfEvPKT_S2_PS0_:
	.zero		920


//--------------------- .nv.constant0._Z17normalize_softmaxIfEvPT_ --------------------------
	.section	.nv.constant0._Z17normalize_softmaxIfEvPT_,"a",@progbits
	.sectionflags	@""
	.align	4
.nv.constant0._Z17normalize_softmaxIfEvPT_:
	.zero		904


//--------------------- .nv.constant0._Z20compute_output_layerIfEvP13NeuralNetworkIT_EPKS1_PS1_ --------------------------
	.section	.nv.constant0._Z20compute_output_layerIfEvP13NeuralNetworkIT_EPKS1_PS1_,"a",@progbits
	.sectionflags	@""
	.align	4
.nv.constant0._Z20compute_output_layerIfEvP13NeuralNetworkIT_EPKS1_PS1_:
	.zero		920


//--------------------- .nv.constant0._Z15apply_bias_reluIfEvPT_P13NeuralNetworkIS0_E --------------------------
	.section	.nv.constant0._Z15apply_bias_reluIfEvPT_P13NeuralNetworkIS0_E,"a",@progbits
	.sectionflags	@""
	.align	4
.nv.constant0._Z15apply_bias_reluIfEvPT_P13NeuralNetworkIS0_E:
	.zero		912


//--------------------- SYMBOLS --------------------------

	.type		.nv.reservedSmem.offset0,@object
	.size		.nv.reservedSmem.offset0,0x4
	.type		.nv.reservedSmem.cap,@object
	.size		.nv.reservedSmem.cap,0x4
